// auto-generated by cutlass_sweep.gemm — config: {"arch": "sm_100", "cluster_m": 1, "cluster_n": 1, "dtype": "e4m3", "dtype_b": "e4m3", "layout": "nt", "stages": 0, "tile_k": 64, "tile_m": 64, "tile_n": 64}
#include "cutlass/cutlass.h"
#include "cutlass/gemm/collective/collective_builder.hpp"
#include "cutlass/gemm/device/gemm_universal_adapter.h"
#include "cutlass/gemm/kernel/gemm_universal.hpp"
#include "cutlass/epilogue/collective/collective_builder.hpp"

using ElemA = cutlass::float_e4m3_t;
using ElemB = cutlass::float_e4m3_t;
using ElemCD = cutlass::float_e4m3_t;
using Acc  = float;
using TileShape    = cute::Shape<cute::_64, cute::_64, cute::_64>;
using ClusterShape = cute::Shape<cute::_1, cute::_1, cute::_1>;

using CollectiveEpilogue = typename cutlass::epilogue::collective::CollectiveBuilder<
    cutlass::arch::Sm100, cutlass::arch::OpClassTensorOp,
    TileShape, ClusterShape,
    cutlass::epilogue::collective::EpilogueTileAuto,
    Acc, Acc,
    ElemCD, cutlass::layout::RowMajor, 128 / cutlass::sizeof_bits<ElemCD>::value,
    ElemCD, cutlass::layout::RowMajor, 128 / cutlass::sizeof_bits<ElemCD>::value,
    cutlass::epilogue::collective::EpilogueScheduleAuto
  >::CollectiveOp;

using CollectiveMainloop = typename cutlass::gemm::collective::CollectiveBuilder<
    cutlass::arch::Sm100, cutlass::arch::OpClassTensorOp,
    ElemA, cutlass::layout::RowMajor, 128 / cutlass::sizeof_bits<ElemA>::value,
    ElemB, cutlass::layout::ColumnMajor, 128 / cutlass::sizeof_bits<ElemB>::value,
    Acc,
    TileShape, ClusterShape,
    cutlass::gemm::collective::StageCountAutoCarveout<static_cast<int>(sizeof(typename CollectiveEpilogue::SharedStorage))>,
    cutlass::gemm::collective::KernelScheduleAuto
  >::CollectiveOp;

using GemmKernel = cutlass::gemm::kernel::GemmUniversal<
    cute::Shape<int,int,int,int>,
    CollectiveMainloop,
    CollectiveEpilogue
>;
using Gemm = cutlass::gemm::device::GemmUniversalAdapter<GemmKernel>;

// Force the device kernel symbol into the cubin without needing a host main.
auto* _anchor = &cutlass::device_kernel<GemmKernel>;


// ===== COMPILED SASS (sm_100a) =====

	.target	sm_100a

	.elftype	@"ET_EXEC"


//--------------------- .note.nv.tkinfo           --------------------------
	.section	.note.nv.tkinfo,"",@"SHT_NOTE"
	.sectionflags	@"SHF_NOTE_NV_TKINFO"
	.tkinfo
        /*0018*/ 	.word	0x00000002
        /*0030*/ 	.string	""
        /*0030*/ 	.string	"ptxas"
        /*0030*/ 	.string	"Cuda compilation tools, release 13.0, V13.0.88"
        /*0030*/ 	.string	"Build cuda_13.0.r13.0/compiler.36424714_0"
        /*0030*/ 	.string	"-arch sm_100a -m 64 "



//--------------------- .note.nv.cuinfo           --------------------------
	.section	.note.nv.cuinfo,"",@"SHT_NOTE"
	.sectionflags	@"SHF_NOTE_NV_CUINFO"
        /*0018*/ 	.short	0x0002
        /*001a*/ 	.short	0x0064
        /*001c*/ 	.short	0x0082
	.zero		2


//--------------------- .nv.info                  --------------------------
	.section	.nv.info,"",@"SHT_CUDA_INFO"
	.align	4


	//----- nvinfo : EIATTR_REGCOUNT
	.align		4
        /*0000*/ 	.byte	0x04, 0x2f
        /*0002*/ 	.short	(.L_19 - .L_18)
	.align		4
.L_18:
        /*0004*/ 	.word	index@(_ZN7cutlass13device_kernelINS_4gemm6kernel13GemmUniversalIN4cute5tupleIJiiiiEEENS1_10collective13CollectiveMmaINS1_35MainloopSm100TmaUmmaWarpSpecializedILi27ELi2ELi4ENS5_IJNS4_1CILi1EEESB_SB_EEEEENS5_IJNSA_ILi64EEESE_SE_EEENS_12float_e4m3_tENS5_IJlSB_lEEESG_SH_NS4_8TiledMMAINS4_8MMA_AtomIJNS4_10MMA_TraitsINS4_19SM100_MMA_F8F6F4_SSEJSG_SG_fSE_SE_NS4_17integral_constantINS4_4UMMA5MajorELSO_0EEESP_NSM_INSN_7ScaleInELSQ_0EEESR_EEEEEENS4_6LayoutISC_NS5_IJNSA_ILi0EEESV_SV_EEEEENS5_IJNS4_10UnderscoreESY_SY_EEEEENS4_13SM90_TMA_LOADENS4_14ComposedLayoutINS4_7SwizzleILi2ELi4ELi3EEENS4_18smem_ptr_flag_bitsILi8EEENSU_INS5_IJNSA_ILi8EEESE_EEENS5_IJSE_SB_EEEEEEEvNS4_8identityES11_S1B_vS1C_EENS_8epilogue10collective18CollectiveEpilogueINS1E_23Sm100TmaWarpSpecializedILi1ELi1ELi32ELb0ELb0EEEJSF_NS5_IJNSU_ISE_SB_EES1J_EEESG_SH_SG_SH_NS1E_6fusion15FusionCallbacksIS1I_NS1L_17LinearCombinationISG_fSG_fLNS_15FloatRoundStyleE2EEESF_S1K_JEEENS4_5SM1004TMEM4LOAD26SM100_TMEM_LOAD_16dp32b32xES11_S1B_NS4_39AutoVectorizingCopyWithAssumedAlignmentILi128EEENS4_14SM90_TMA_STOREES1B_S1W_S1W_EEEvvEEEEvNT_6ParamsE)
        /*0008*/ 	.word	0x00000078


	//----- nvinfo : EIATTR_FRAME_SIZE
	.align		4
.L_19:
        /*000c*/ 	.byte	0x04, 0x11
        /*000e*/ 	.short	(.L_21 - .L_20)
	.align		4
.L_20:
        /*0010*/ 	.word	index@($__internal_2_$__cuda_sm10x_tcgen05_guardrail_trap_unallocated_columns_being_dealloced)
        /*0014*/ 	.word	0x00000000


	//----- nvinfo : EIATTR_FRAME_SIZE
	.align		4
.L_21:
        /*0018*/ 	.byte	0x04, 0x11
        /*001a*/ 	.short	(.L_23 - .L_22)
	.align		4
.L_22:
        /*001c*/ 	.word	index@($__internal_1_$__cuda_sm10x_tcgen05_guardrail_trap_phase_invalid_during_alloc)
        /*0020*/ 	.word	0x00000000


	//----- nvinfo : EIATTR_FRAME_SIZE
	.align		4
.L_23:
        /*0024*/ 	.byte	0x04, 0x11
        /*0026*/ 	.short	(.L_25 - .L_24)
	.align		4
.L_24:
        /*0028*/ 	.word	index@($__internal_0_$__cuda_sm10x_tcgen05_guardrail_trap_col_being_dealloced_not_returned_by_alloc)
        /*002c*/ 	.word	0x00000000


	//----- nvinfo : EIATTR_FRAME_SIZE
	.align		4
.L_25:
        /*0030*/ 	.byte	0x04, 0x11
        /*0032*/ 	.short	(.L_27 - .L_26)
	.align		4
.L_26:
        /*0034*/ 	.word	index@(_ZN7cutlass13device_kernelINS_4gemm6kernel13GemmUniversalIN4cute5tupleIJiiiiEEENS1_10collective13CollectiveMmaINS1_35MainloopSm100TmaUmmaWarpSpecializedILi27ELi2ELi4ENS5_IJNS4_1CILi1EEESB_SB_EEEEENS5_IJNSA_ILi64EEESE_SE_EEENS_12float_e4m3_tENS5_IJlSB_lEEESG_SH_NS4_8TiledMMAINS4_8MMA_AtomIJNS4_10MMA_TraitsINS4_19SM100_MMA_F8F6F4_SSEJSG_SG_fSE_SE_NS4_17integral_constantINS4_4UMMA5MajorELSO_0EEESP_NSM_INSN_7ScaleInELSQ_0EEESR_EEEEEENS4_6LayoutISC_NS5_IJNSA_ILi0EEESV_SV_EEEEENS5_IJNS4_10UnderscoreESY_SY_EEEEENS4_13SM90_TMA_LOADENS4_14ComposedLayoutINS4_7SwizzleILi2ELi4ELi3EEENS4_18smem_ptr_flag_bitsILi8EEENSU_INS5_IJNSA_ILi8EEESE_EEENS5_IJSE_SB_EEEEEEEvNS4_8identityES11_S1B_vS1C_EENS_8epilogue10collective18CollectiveEpilogueINS1E_23Sm100TmaWarpSpecializedILi1ELi1ELi32ELb0ELb0EEEJSF_NS5_IJNSU_ISE_SB_EES1J_EEESG_SH_SG_SH_NS1E_6fusion15FusionCallbacksIS1I_NS1L_17LinearCombinationISG_fSG_fLNS_15FloatRoundStyleE2EEESF_S1K_JEEENS4_5SM1004TMEM4LOAD26SM100_TMEM_LOAD_16dp32b32xES11_S1B_NS4_39AutoVectorizingCopyWithAssumedAlignmentILi128EEENS4_14SM90_TMA_STOREES1B_S1W_S1W_EEEvvEEEEvNT_6ParamsE)
        /*0038*/ 	.word	0x00000000


	//----- nvinfo : EIATTR_MIN_STACK_SIZE
	.align		4
.L_27:
        /*003c*/ 	.byte	0x04, 0x12
        /*003e*/ 	.short	(.L_29 - .L_28)
	.align		4
.L_28:
        /*0040*/ 	.word	index@(_ZN7cutlass13device_kernelINS_4gemm6kernel13GemmUniversalIN4cute5tupleIJiiiiEEENS1_10collective13CollectiveMmaINS1_35MainloopSm100TmaUmmaWarpSpecializedILi27ELi2ELi4ENS5_IJNS4_1CILi1EEESB_SB_EEEEENS5_IJNSA_ILi64EEESE_SE_EEENS_12float_e4m3_tENS5_IJlSB_lEEESG_SH_NS4_8TiledMMAINS4_8MMA_AtomIJNS4_10MMA_TraitsINS4_19SM100_MMA_F8F6F4_SSEJSG_SG_fSE_SE_NS4_17integral_constantINS4_4UMMA5MajorELSO_0EEESP_NSM_INSN_7ScaleInELSQ_0EEESR_EEEEEENS4_6LayoutISC_NS5_IJNSA_ILi0EEESV_SV_EEEEENS5_IJNS4_10UnderscoreESY_SY_EEEEENS4_13SM90_TMA_LOADENS4_14ComposedLayoutINS4_7SwizzleILi2ELi4ELi3EEENS4_18smem_ptr_flag_bitsILi8EEENSU_INS5_IJNSA_ILi8EEESE_EEENS5_IJSE_SB_EEEEEEEvNS4_8identityES11_S1B_vS1C_EENS_8epilogue10collective18CollectiveEpilogueINS1E_23Sm100TmaWarpSpecializedILi1ELi1ELi32ELb0ELb0EEEJSF_NS5_IJNSU_ISE_SB_EES1J_EEESG_SH_SG_SH_NS1E_6fusion15FusionCallbacksIS1I_NS1L_17LinearCombinationISG_fSG_fLNS_15FloatRoundStyleE2EEESF_S1K_JEEENS4_5SM1004TMEM4LOAD26SM100_TMEM_LOAD_16dp32b32xES11_S1B_NS4_39AutoVectorizingCopyWithAssumedAlignmentILi128EEENS4_14SM90_TMA_STOREES1B_S1W_S1W_EEEvvEEEEvNT_6ParamsE)
        /*0044*/ 	.word	0x00000000
.L_29:


//--------------------- .nv.compat                --------------------------
	.section	.nv.compat,"",@"SHT_CUDA_COMPAT_INFO"
	.align	4
        /*0000*/ 	.byte	0x02, 0x09, 0x01, 0x00, 0x02, 0x02, 0x02, 0x00, 0x02, 0x05, 0x05, 0x00, 0x03, 0x07, 0x01, 0x01
        /*0010*/ 	.byte	0x02, 0x03, 0x01, 0x00, 0x02, 0x06, 0x01, 0x00, 0x04, 0x0b, 0x08, 0x00, 0x09, 0x00, 0x00, 0x00
        /*0020*/ 	.byte	0x00, 0x00, 0x00, 0x00


//--------------------- .nv.info._ZN7cutlass13device_kernelINS_4gemm6kernel13GemmUniversalIN4cute5tupleIJiiiiEEENS1_10collective13CollectiveMmaINS1_35MainloopSm100TmaUmmaWarpSpecializedILi27ELi2ELi4ENS5_IJNS4_1CILi1EEESB_SB_EEEEENS5_IJNSA_ILi64EEESE_SE_EEENS_12float_e4m3_tENS5_IJlSB_lEEESG_SH_NS4_8TiledMMAINS4_8MMA_AtomIJNS4_10MMA_TraitsINS4_19SM100_MMA_F8F6F4_SSEJSG_SG_fSE_SE_NS4_17integral_constantINS4_4UMMA5MajorELSO_0EEESP_NSM_INSN_7ScaleInELSQ_0EEESR_EEEEEENS4_6LayoutISC_NS5_IJNSA_ILi0EEESV_SV_EEEEENS5_IJNS4_10UnderscoreESY_SY_EEEEENS4_13SM90_TMA_LOADENS4_14ComposedLayoutINS4_7SwizzleILi2ELi4ELi3EEENS4_18smem_ptr_flag_bitsILi8EEENSU_INS5_IJNSA_ILi8EEESE_EEENS5_IJSE_SB_EEEEEEEvNS4_8identityES11_S1B_vS1C_EENS_8epilogue10collective18CollectiveEpilogueINS1E_23Sm100TmaWarpSpecializedILi1ELi1ELi32ELb0ELb0EEEJSF_NS5_IJNSU_ISE_SB_EES1J_EEESG_SH_SG_SH_NS1E_6fusion15FusionCallbacksIS1I_NS1L_17LinearCombinationISG_fSG_fLNS_15FloatRoundStyleE2EEESF_S1K_JEEENS4_5SM1004TMEM4LOAD26SM100_TMEM_LOAD_16dp32b32xES11_S1B_NS4_39AutoVectorizingCopyWithAssumedAlignmentILi128EEENS4_14SM90_TMA_STOREES1B_S1W_S1W_EEEvvEEEEvNT_6ParamsE --------------------------
	.section	.nv.info._ZN7cutlass13device_kernelINS_4gemm6kernel13GemmUniversalIN4cute5tupleIJiiiiEEENS1_10collective13CollectiveMmaINS1_35MainloopSm100TmaUmmaWarpSpecializedILi27ELi2ELi4ENS5_IJNS4_1CILi1EEESB_SB_EEEEENS5_IJNSA_ILi64EEESE_SE_EEENS_12float_e4m3_tENS5_IJlSB_lEEESG_SH_NS4_8TiledMMAINS4_8MMA_AtomIJNS4_10MMA_TraitsINS4_19SM100_MMA_F8F6F4_SSEJSG_SG_fSE_SE_NS4_17integral_constantINS4_4UMMA5MajorELSO_0EEESP_NSM_INSN_7ScaleInELSQ_0EEESR_EEEEEENS4_6LayoutISC_NS5_IJNSA_ILi0EEESV_SV_EEEEENS5_IJNS4_10UnderscoreESY_SY_EEEEENS4_13SM90_TMA_LOADENS4_14ComposedLayoutINS4_7SwizzleILi2ELi4ELi3EEENS4_18smem_ptr_flag_bitsILi8EEENSU_INS5_IJNSA_ILi8EEESE_EEENS5_IJSE_SB_EEEEEEEvNS4_8identityES11_S1B_vS1C_EENS_8epilogue10collective18CollectiveEpilogueINS1E_23Sm100TmaWarpSpecializedILi1ELi1ELi32ELb0ELb0EEEJSF_NS5_IJNSU_ISE_SB_EES1J_EEESG_SH_SG_SH_NS1E_6fusion15FusionCallbacksIS1I_NS1L_17LinearCombinationISG_fSG_fLNS_15FloatRoundStyleE2EEESF_S1K_JEEENS4_5SM1004TMEM4LOAD26SM100_TMEM_LOAD_16dp32b32xES11_S1B_NS4_39AutoVectorizingCopyWithAssumedAlignmentILi128EEENS4_14SM90_TMA_STOREES1B_S1W_S1W_EEEvvEEEEvNT_6ParamsE,"",@"SHT_CUDA_INFO"
	.sectionflags	@""
	.align	4


	//----- nvinfo : EIATTR_CUDA_API_VERSION
	.align		4
        /*0000*/ 	.byte	0x04, 0x37
        /*0002*/ 	.short	(.L_31 - .L_30)
.L_30:
        /*0004*/ 	.word	0x00000082


	//----- nvinfo : EIATTR_KPARAM_INFO
	.align		4
.L_31:
        /*0008*/ 	.byte	0x04, 0x17
        /*000a*/ 	.short	(.L_33 - .L_32)
.L_32:
        /*000c*/ 	.word	0x00000000
        /*0010*/ 	.short	0x0000
        /*0012*/ 	.short	0x0000
        /*0014*/ 	.byte	0x00, 0xf0, 0x01, 0x20


	//----- nvinfo : EIATTR_AT_ENTRY_FRAGMENTS
	.align		4
.L_33:
        /*0018*/ 	.byte	0x04, 0x4f
        /*001a*/ 	.short	(.L_35 - .L_34)


	//   ....[0]....
.L_34:
        /*001c*/ 	.word	0x00000006


	//----- nvinfo : EIATTR_RESERVED_SMEM_USED
	.align		4
.L_35:
        /*0020*/ 	.byte	0x01, 0x41
	.zero		2


	//----- nvinfo : EIATTR_SPARSE_MMA_MASK
	.align		4
        /*0024*/ 	.byte	0x03, 0x50
        /*0026*/ 	.short	0x0000


	//----- nvinfo : EIATTR_TCGEN05_1CTA_USED
	.align		4
        /*0028*/ 	.byte	0x01, 0x51
	.zero		2


	//----- nvinfo : EIATTR_MAXREG_COUNT
	.align		4
        /*002c*/ 	.byte	0x03, 0x1b
        /*002e*/ 	.short	0x00ff


	//----- nvinfo : EIATTR_NUM_BARRIERS
	.align		4
        /*0030*/ 	.byte	0x02, 0x4c
        /*0032*/ 	.byte	0x07
	.zero		1


	//----- nvinfo : EIATTR_EXTERNS
	.align		4
        /*0034*/ 	.byte	0x04, 0x0f
        /*0036*/ 	.short	(.L_37 - .L_36)


	//   ....[0]....
	.align		4
.L_36:
        /*0038*/ 	.word	index@(__assertfail)


	//----- nvinfo : EIATTR_MERCURY_ISA_VERSION
	.align		4
.L_37:
        /*003c*/ 	.byte	0x03, 0x5f
        /*003e*/ 	.short	0x0101


	//----- nvinfo : EIATTR_INT_WARP_WIDE_INSTR_OFFSETS
	.align		4
        /*0040*/ 	.byte	0x04, 0x31
        /*0042*/ 	.short	(.L_39 - .L_38)


	//   ....[0]....
.L_38:
        /*0044*/ 	.word	0x00002070


	//   ....[1]....
        /*0048*/ 	.word	0x00004730


	//   ....[2]....
        /*004c*/ 	.word	0x00004750


	//   ....[3]....
        /*0050*/ 	.word	0x00004780


	//   ....[4]....
        /*0054*/ 	.word	0x00005190


	//   ....[5]....
        /*0058*/ 	.word	0x00005280


	//----- nvinfo : EIATTR_COOP_GROUP_MASK_REGIDS
	.align		4
.L_39:
        /*005c*/ 	.byte	0x04, 0x29
        /*005e*/ 	.short	(.L_41 - .L_40)


	//   ....[0]....
.L_40:
        /*0060*/ 	.word	0xffffffff


	//   ....[1]....
        /*0064*/ 	.word	0xffffffff


	//   ....[2]....
        /*0068*/ 	.word	0xffffffff


	//   ....[3]....
        /*006c*/ 	.word	0xffffffff


	//   ....[4]....
        /*0070*/ 	.word	0xffffffff


	//   ....[5]....
        /*0074*/ 	.word	0xffffffff


	//   ....[6]....
        /*0078*/ 	.word	0xffffffff


	//   ....[7]....
        /*007c*/ 	.word	0xffffffff


	//   ....[8]....
        /*0080*/ 	.word	0xffffffff


	//   ....[9]....
        /*0084*/ 	.word	0xffffffff


	//   ....[10]....
        /*0088*/ 	.word	0xffffffff


	//   ....[11]....
        /*008c*/ 	.word	0xffffffff


	//   ....[12]....
        /*0090*/ 	.word	0xffffffff


	//----- nvinfo : EIATTR_COOP_GROUP_INSTR_OFFSETS
	.align		4
.L_41:
        /*0094*/ 	.byte	0x04, 0x28
        /*0096*/ 	.short	(.L_43 - .L_42)


	//   ....[0]....
.L_42:
        /*0098*/ 	.word	0x00000090


	//   ....[1]....
        /*009c*/ 	.word	0x000004d0


	//   ....[2]....
        /*00a0*/ 	.word	0x00000950


	//   ....[3]....
        /*00a4*/ 	.word	0x00000a90


	//   ....[4]....
        /*00a8*/ 	.word	0x00000b90


	//   ....[5]....
        /*00ac*/ 	.word	0x00000d00


	//   ....[6]....
        /*00b0*/ 	.word	0x00000ea0


	//   ....[7]....
        /*00b4*/ 	.word	0x00001f50


	//   ....[8]....
        /*00b8*/ 	.word	0x00003a20


	//   ....[9]....
        /*00bc*/ 	.word	0x00003c30


	//   ....[10]....
        /*00c0*/ 	.word	0x00003c60


	//   ....[11]....
        /*00c4*/ 	.word	0x00004610


	//   ....[12]....
        /*00c8*/ 	.word	0x00004840


	//----- nvinfo : EIATTR_VRC_CTA_INIT_COUNT
	.align		4
.L_43:
        /*00cc*/ 	.byte	0x02, 0x4a
        /*00ce*/ 	.byte	0x80
	.zero		1


	//----- nvinfo : EIATTR_SYSCALL_OFFSETS
	.align		4
        /*00d0*/ 	.byte	0x04, 0x46
        /*00d2*/ 	.short	(.L_45 - .L_44)


	//   ....[0]....
.L_44:
        /*00d4*/ 	.word	0x00005ca0


	//   ....[1]....
        /*00d8*/ 	.word	0x00005de0


	//   ....[2]....
        /*00dc*/ 	.word	0x00006540


	//----- nvinfo : EIATTR_MBARRIER_INSTR_OFFSETS
	.align		4
.L_45:
        /*00e0*/ 	.byte	0x04, 0x39
        /*00e2*/ 	.short	(.L_47 - .L_46)


	//   ....[0]....
.L_46:
        /*00e4*/ 	.word	0x000005d0
        /*00e8*/ 	.word	0x000000ff
        /*00ec*/ 	.word	0x00000000
        /*00f0*/ 	.short	0x0100
        /*00f2*/ 	.byte	0x05
	.zero		1


	//   ....[1]....
        /*00f4*/ 	.word	0x000005e0
        /*00f8*/ 	.word	0x000000ff
        /*00fc*/ 	.word	0x000000d8
        /*0100*/ 	.short	0x0100
        /*0102*/ 	.byte	0x05
	.zero		1


	//   ....[2]....
        /*0104*/ 	.word	0x000005f0
        /*0108*/ 	.word	0x000000ff
        /*010c*/ 	.word	0x00000008
        /*0110*/ 	.short	0x0100
        /*0112*/ 	.byte	0x05
	.zero		1


	//   ....[3]....
        /*0114*/ 	.word	0x00000600
        /*0118*/ 	.word	0x000000ff
        /*011c*/ 	.word	0x000000e0
        /*0120*/ 	.short	0x0100
        /*0122*/ 	.byte	0x05
	.zero		1


	//   ....[4]....
        /*0124*/ 	.word	0x00000610
        /*0128*/ 	.word	0x000000ff
        /*012c*/ 	.word	0x00000010
        /*0130*/ 	.short	0x0100
        /*0132*/ 	.byte	0x05
	.zero		1


	//   ....[5]....
        /*0134*/ 	.word	0x00000620
        /*0138*/ 	.word	0x000000ff
        /*013c*/ 	.word	0x000000e8
        /*0140*/ 	.short	0x0100
        /*0142*/ 	.byte	0x05
	.zero		1


	//   ....[6]....
        /*0144*/ 	.word	0x00000630
        /*0148*/ 	.word	0x000000ff
        /*014c*/ 	.word	0x00000018
        /*0150*/ 	.short	0x0100
        /*0152*/ 	.byte	0x05
	.zero		1


	//   ....[7]....
        /*0154*/ 	.word	0x00000640
        /*0158*/ 	.word	0x000000ff
        /*015c*/ 	.word	0x000000f0
        /*0160*/ 	.short	0x0100
        /*0162*/ 	.byte	0x05
	.zero		1


	//   ....[8]....
        /*0164*/ 	.word	0x00000650
        /*0168*/ 	.word	0x000000ff
        /*016c*/ 	.word	0x00000020
        /*0170*/ 	.short	0x0100
        /*0172*/ 	.byte	0x05
	.zero		1


	//   ....[9]....
        /*0174*/ 	.word	0x00000660
        /*0178*/ 	.word	0x000000ff
        /*017c*/ 	.word	0x000000f8
        /*0180*/ 	.short	0x0100
        /*0182*/ 	.byte	0x05
	.zero		1


	//   ....[10]....
        /*0184*/ 	.word	0x00000670
        /*0188*/ 	.word	0x000000ff
        /*018c*/ 	.word	0x00000028
        /*0190*/ 	.short	0x0100
        /*0192*/ 	.byte	0x05
	.zero		1


	//   ....[11]....
        /*0194*/ 	.word	0x00000680
        /*0198*/ 	.word	0x000000ff
        /*019c*/ 	.word	0x00000100
        /*01a0*/ 	.short	0x0100
        /*01a2*/ 	.byte	0x05
	.zero		1


	//   ....[12]....
        /*01a4*/ 	.word	0x00000690
        /*01a8*/ 	.word	0x000000ff
        /*01ac*/ 	.word	0x00000030
        /*01b0*/ 	.short	0x0100
        /*01b2*/ 	.byte	0x05
	.zero		1


	//   ....[13]....
        /*01b4*/ 	.word	0x000006a0
        /*01b8*/ 	.word	0x000000ff
        /*01bc*/ 	.word	0x00000108
        /*01c0*/ 	.short	0x0100
        /*01c2*/ 	.byte	0x05
	.zero		1


	//   ....[14]....
        /*01c4*/ 	.word	0x000006b0
        /*01c8*/ 	.word	0x000000ff
        /*01cc*/ 	.word	0x00000038
        /*01d0*/ 	.short	0x0100
        /*01d2*/ 	.byte	0x05
	.zero		1


	//   ....[15]....
        /*01d4*/ 	.word	0x000006c0
        /*01d8*/ 	.word	0x000000ff
        /*01dc*/ 	.word	0x00000110
        /*01e0*/ 	.short	0x0100
        /*01e2*/ 	.byte	0x05
	.zero		1


	//   ....[16]....
        /*01e4*/ 	.word	0x000006d0
        /*01e8*/ 	.word	0x000000ff
        /*01ec*/ 	.word	0x00000040
        /*01f0*/ 	.short	0x0100
        /*01f2*/ 	.byte	0x05
	.zero		1


	//   ....[17]....
        /*01f4*/ 	.word	0x000006e0
        /*01f8*/ 	.word	0x000000ff
        /*01fc*/ 	.word	0x00000118
        /*0200*/ 	.short	0x0100
        /*0202*/ 	.byte	0x05
	.zero		1


	//   ....[18]....
        /*0204*/ 	.word	0x000006f0
        /*0208*/ 	.word	0x000000ff
        /*020c*/ 	.word	0x00000048
        /*0210*/ 	.short	0x0100
        /*0212*/ 	.byte	0x05
	.zero		1


	//   ....[19]....
        /*0214*/ 	.word	0x00000700
        /*0218*/ 	.word	0x000000ff
        /*021c*/ 	.word	0x00000120
        /*0220*/ 	.short	0x0100
        /*0222*/ 	.byte	0x05
	.zero		1


	//   ....[20]....
        /*0224*/ 	.word	0x00000710
        /*0228*/ 	.word	0x000000ff
        /*022c*/ 	.word	0x00000050
        /*0230*/ 	.short	0x0100
        /*0232*/ 	.byte	0x05
	.zero		1


	//   ....[21]....
        /*0234*/ 	.word	0x00000720
        /*0238*/ 	.word	0x000000ff
        /*023c*/ 	.word	0x00000128
        /*0240*/ 	.short	0x0100
        /*0242*/ 	.byte	0x05
	.zero		1


	//   ....[22]....
        /*0244*/ 	.word	0x00000730
        /*0248*/ 	.word	0x000000ff
        /*024c*/ 	.word	0x00000058
        /*0250*/ 	.short	0x0100
        /*0252*/ 	.byte	0x05
	.zero		1


	//   ....[23]....
        /*0254*/ 	.word	0x00000740
        /*0258*/ 	.word	0x000000ff
        /*025c*/ 	.word	0x00000130
        /*0260*/ 	.short	0x0100
        /*0262*/ 	.byte	0x05
	.zero		1


	//   ....[24]....
        /*0264*/ 	.word	0x00000750
        /*0268*/ 	.word	0x000000ff
        /*026c*/ 	.word	0x00000060
        /*0270*/ 	.short	0x0100
        /*0272*/ 	.byte	0x05
	.zero		1


	//   ....[25]....
        /*0274*/ 	.word	0x00000760
        /*0278*/ 	.word	0x000000ff
        /*027c*/ 	.word	0x00000138
        /*0280*/ 	.short	0x0100
        /*0282*/ 	.byte	0x05
	.zero		1


	//   ....[26]....
        /*0284*/ 	.word	0x00000770
        /*0288*/ 	.word	0x000000ff
        /*028c*/ 	.word	0x00000068
        /*0290*/ 	.short	0x0100
        /*0292*/ 	.byte	0x05
	.zero		1


	//   ....[27]....
        /*0294*/ 	.word	0x00000780
        /*0298*/ 	.word	0x000000ff
        /*029c*/ 	.word	0x00000140
        /*02a0*/ 	.short	0x0100
        /*02a2*/ 	.byte	0x05
	.zero		1


	//   ....[28]....
        /*02a4*/ 	.word	0x00000790
        /*02a8*/ 	.word	0x000000ff
        /*02ac*/ 	.word	0x00000070
        /*02b0*/ 	.short	0x0100
        /*02b2*/ 	.byte	0x05
	.zero		1


	//   ....[29]....
        /*02b4*/ 	.word	0x000007a0
        /*02b8*/ 	.word	0x000000ff
        /*02bc*/ 	.word	0x00000148
        /*02c0*/ 	.short	0x0100
        /*02c2*/ 	.byte	0x05
	.zero		1


	//   ....[30]....
        /*02c4*/ 	.word	0x000007b0
        /*02c8*/ 	.word	0x000000ff
        /*02cc*/ 	.word	0x00000078
        /*02d0*/ 	.short	0x0100
        /*02d2*/ 	.byte	0x05
	.zero		1


	//   ....[31]....
        /*02d4*/ 	.word	0x000007c0
        /*02d8*/ 	.word	0x000000ff
        /*02dc*/ 	.word	0x00000150
        /*02e0*/ 	.short	0x0100
        /*02e2*/ 	.byte	0x05
	.zero		1


	//   ....[32]....
        /*02e4*/ 	.word	0x000007d0
        /*02e8*/ 	.word	0x000000ff
        /*02ec*/ 	.word	0x00000080
        /*02f0*/ 	.short	0x0100
        /*02f2*/ 	.byte	0x05
	.zero		1


	//   ....[33]....
        /*02f4*/ 	.word	0x000007e0
        /*02f8*/ 	.word	0x000000ff
        /*02fc*/ 	.word	0x00000158
        /*0300*/ 	.short	0x0100
        /*0302*/ 	.byte	0x05
	.zero		1


	//   ....[34]....
        /*0304*/ 	.word	0x000007f0
        /*0308*/ 	.word	0x000000ff
        /*030c*/ 	.word	0x00000088
        /*0310*/ 	.short	0x0100
        /*0312*/ 	.byte	0x05
	.zero		1


	//   ....[35]....
        /*0314*/ 	.word	0x00000800
        /*0318*/ 	.word	0x000000ff
        /*031c*/ 	.word	0x00000160
        /*0320*/ 	.short	0x0100
        /*0322*/ 	.byte	0x05
	.zero		1


	//   ....[36]....
        /*0324*/ 	.word	0x00000810
        /*0328*/ 	.word	0x000000ff
        /*032c*/ 	.word	0x00000090
        /*0330*/ 	.short	0x0100
        /*0332*/ 	.byte	0x05
	.zero		1


	//   ....[37]....
        /*0334*/ 	.word	0x00000820
        /*0338*/ 	.word	0x000000ff
        /*033c*/ 	.word	0x00000168
        /*0340*/ 	.short	0x0100
        /*0342*/ 	.byte	0x05
	.zero		1


	//   ....[38]....
        /*0344*/ 	.word	0x00000830
        /*0348*/ 	.word	0x000000ff
        /*034c*/ 	.word	0x00000098
        /*0350*/ 	.short	0x0100
        /*0352*/ 	.byte	0x05
	.zero		1


	//   ....[39]....
        /*0354*/ 	.word	0x00000840
        /*0358*/ 	.word	0x000000ff
        /*035c*/ 	.word	0x00000170
        /*0360*/ 	.short	0x0100
        /*0362*/ 	.byte	0x05
	.zero		1


	//   ....[40]....
        /*0364*/ 	.word	0x00000850
        /*0368*/ 	.word	0x000000ff
        /*036c*/ 	.word	0x000000a0
        /*0370*/ 	.short	0x0100
        /*0372*/ 	.byte	0x05
	.zero		1


	//   ....[41]....
        /*0374*/ 	.word	0x00000860
        /*0378*/ 	.word	0x000000ff
        /*037c*/ 	.word	0x00000178
        /*0380*/ 	.short	0x0100
        /*0382*/ 	.byte	0x05
	.zero		1


	//   ....[42]....
        /*0384*/ 	.word	0x00000870
        /*0388*/ 	.word	0x000000ff
        /*038c*/ 	.word	0x000000a8
        /*0390*/ 	.short	0x0100
        /*0392*/ 	.byte	0x05
	.zero		1


	//   ....[43]....
        /*0394*/ 	.word	0x00000880
        /*0398*/ 	.word	0x000000ff
        /*039c*/ 	.word	0x00000180
        /*03a0*/ 	.short	0x0100
        /*03a2*/ 	.byte	0x05
	.zero		1


	//   ....[44]....
        /*03a4*/ 	.word	0x00000890
        /*03a8*/ 	.word	0x000000ff
        /*03ac*/ 	.word	0x000000b0
        /*03b0*/ 	.short	0x0100
        /*03b2*/ 	.byte	0x05
	.zero		1


	//   ....[45]....
        /*03b4*/ 	.word	0x000008a0
        /*03b8*/ 	.word	0x000000ff
        /*03bc*/ 	.word	0x00000188
        /*03c0*/ 	.short	0x0100
        /*03c2*/ 	.byte	0x05
	.zero		1


	//   ....[46]....
        /*03c4*/ 	.word	0x000008b0
        /*03c8*/ 	.word	0x000000ff
        /*03cc*/ 	.word	0x000000b8
        /*03d0*/ 	.short	0x0100
        /*03d2*/ 	.byte	0x05
	.zero		1


	//   ....[47]....
        /*03d4*/ 	.word	0x000008c0
        /*03d8*/ 	.word	0x000000ff
        /*03dc*/ 	.word	0x00000190
        /*03e0*/ 	.short	0x0100
        /*03e2*/ 	.byte	0x05
	.zero		1


	//   ....[48]....
        /*03e4*/ 	.word	0x000008d0
        /*03e8*/ 	.word	0x000000ff
        /*03ec*/ 	.word	0x000000c0
        /*03f0*/ 	.short	0x0100
        /*03f2*/ 	.byte	0x05
	.zero		1


	//   ....[49]....
        /*03f4*/ 	.word	0x000008e0
        /*03f8*/ 	.word	0x000000ff
        /*03fc*/ 	.word	0x00000198
        /*0400*/ 	.short	0x0100
        /*0402*/ 	.byte	0x05
	.zero		1


	//   ....[50]....
        /*0404*/ 	.word	0x000008f0
        /*0408*/ 	.word	0x000000ff
        /*040c*/ 	.word	0x000000c8
        /*0410*/ 	.short	0x0100
        /*0412*/ 	.byte	0x05
	.zero		1


	//   ....[51]....
        /*0414*/ 	.word	0x00000900
        /*0418*/ 	.word	0x000000ff
        /*041c*/ 	.word	0x000001a0
        /*0420*/ 	.short	0x0100
        /*0422*/ 	.byte	0x05
	.zero		1


	//   ....[52]....
        /*0424*/ 	.word	0x00000910
        /*0428*/ 	.word	0x000000ff
        /*042c*/ 	.word	0x000000d0
        /*0430*/ 	.short	0x0100
        /*0432*/ 	.byte	0x05
	.zero		1


	//   ....[53]....
        /*0434*/ 	.word	0x00000920
        /*0438*/ 	.word	0x000000ff
        /*043c*/ 	.word	0x000001a8
        /*0440*/ 	.short	0x0100
        /*0442*/ 	.byte	0x05
	.zero		1


	//   ....[54]....
        /*0444*/ 	.word	0x00000a60
        /*0448*/ 	.word	0x000000ff
        /*044c*/ 	.word	0x000001b0
        /*0450*/ 	.short	0x0100
        /*0452*/ 	.byte	0x06
	.zero		1


	//   ....[55]....
        /*0454*/ 	.word	0x00000a70
        /*0458*/ 	.word	0x000000ff
        /*045c*/ 	.word	0x000001b8
        /*0460*/ 	.short	0x0100
        /*0462*/ 	.byte	0x06
	.zero		1


	//   ....[56]....
        /*0464*/ 	.word	0x00000b60
        /*0468*/ 	.word	0x000000ff
        /*046c*/ 	.word	0x000001c0
        /*0470*/ 	.short	0x0100
        /*0472*/ 	.byte	0x05
	.zero		1


	//   ....[57]....
        /*0474*/ 	.word	0x00000b70
        /*0478*/ 	.word	0x000000ff
        /*047c*/ 	.word	0x000001c8
        /*0480*/ 	.short	0x0100
        /*0482*/ 	.byte	0x05
	.zero		1


	//   ....[58]....
        /*0484*/ 	.word	0x00000cb0
        /*0488*/ 	.word	0x000000ff
        /*048c*/ 	.word	0x000001d0
        /*0490*/ 	.short	0x0100
        /*0492*/ 	.byte	0x05
	.zero		1


	//   ....[59]....
        /*0494*/ 	.word	0x00000cc0
        /*0498*/ 	.word	0x000000ff
        /*049c*/ 	.word	0x000001e0
        /*04a0*/ 	.short	0x0100
        /*04a2*/ 	.byte	0x05
	.zero		1


	//   ....[60]....
        /*04a4*/ 	.word	0x00000cd0
        /*04a8*/ 	.word	0x000000ff
        /*04ac*/ 	.word	0x000001d8
        /*04b0*/ 	.short	0x0100
        /*04b2*/ 	.byte	0x05
	.zero		1


	//   ....[61]....
        /*04b4*/ 	.word	0x00000ce0
        /*04b8*/ 	.word	0x000000ff
        /*04bc*/ 	.word	0x000001e8
        /*04c0*/ 	.short	0x0100
        /*04c2*/ 	.byte	0x05
	.zero		1


	//   ....[62]....
        /*04c4*/ 	.word	0x00000e10
        /*04c8*/ 	.word	0x000000ff
        /*04cc*/ 	.word	0x000001f0
        /*04d0*/ 	.short	0x0100
        /*04d2*/ 	.byte	0x06
	.zero		1


	//   ....[63]....
        /*04d4*/ 	.word	0x00000e20
        /*04d8*/ 	.word	0x000000ff
        /*04dc*/ 	.word	0x00000210
        /*04e0*/ 	.short	0x0100
        /*04e2*/ 	.byte	0x06
	.zero		1


	//   ....[64]....
        /*04e4*/ 	.word	0x00000e30
        /*04e8*/ 	.word	0x000000ff
        /*04ec*/ 	.word	0x000001f8
        /*04f0*/ 	.short	0x0100
        /*04f2*/ 	.byte	0x06
	.zero		1


	//   ....[65]....
        /*04f4*/ 	.word	0x00000e40
        /*04f8*/ 	.word	0x000000ff
        /*04fc*/ 	.word	0x00000218
        /*0500*/ 	.short	0x0100
        /*0502*/ 	.byte	0x06
	.zero		1


	//   ....[66]....
        /*0504*/ 	.word	0x00000e50
        /*0508*/ 	.word	0x000000ff
        /*050c*/ 	.word	0x00000200
        /*0510*/ 	.short	0x0100
        /*0512*/ 	.byte	0x06
	.zero		1


	//   ....[67]....
        /*0514*/ 	.word	0x00000e60
        /*0518*/ 	.word	0x000000ff
        /*051c*/ 	.word	0x00000220
        /*0520*/ 	.short	0x0100
        /*0522*/ 	.byte	0x06
	.zero		1


	//   ....[68]....
        /*0524*/ 	.word	0x00000e70
        /*0528*/ 	.word	0x000000ff
        /*052c*/ 	.word	0x00000208
        /*0530*/ 	.short	0x0100
        /*0532*/ 	.byte	0x06
	.zero		1


	//   ....[69]....
        /*0534*/ 	.word	0x00000e80
        /*0538*/ 	.word	0x000000ff
        /*053c*/ 	.word	0x00000228
        /*0540*/ 	.short	0x0100
        /*0542*/ 	.byte	0x06
	.zero		1


	//   ....[70]....
        /*0544*/ 	.word	0x00000f70
        /*0548*/ 	.word	0x000000ff
        /*054c*/ 	.word	0x00000230
        /*0550*/ 	.short	0x0100
        /*0552*/ 	.byte	0x05
	.zero		1


	//   ....[71]....
        /*0554*/ 	.word	0x00000f80
        /*0558*/ 	.word	0x000000ff
        /*055c*/ 	.word	0x00000240
        /*0560*/ 	.short	0x0100
        /*0562*/ 	.byte	0x05
	.zero		1


	//   ....[72]....
        /*0564*/ 	.word	0x00000f90
        /*0568*/ 	.word	0x000000ff
        /*056c*/ 	.word	0x00000238
        /*0570*/ 	.short	0x0100
        /*0572*/ 	.byte	0x05
	.zero		1


	//   ....[73]....
        /*0574*/ 	.word	0x00000fa0
        /*0578*/ 	.word	0x000000ff
        /*057c*/ 	.word	0x00000248
        /*0580*/ 	.short	0x0100
        /*0582*/ 	.byte	0x05
	.zero		1


	//   ....[74]....
        /*0584*/ 	.word	0x00001870
        /*0588*/ 	.word	0x00000003
        /*058c*/ 	.word	0x00000240
        /*0590*/ 	.short	0x010a
        /*0592*/ 	.byte	0xff
	.zero		1


	//   ....[75]....
        /*0594*/ 	.word	0x000018a0
        /*0598*/ 	.word	0x00000003
        /*059c*/ 	.word	0x00000230
        /*05a0*/ 	.short	0x0101
        /*05a2*/ 	.byte	0xff
	.zero		1


	//   ....[76]....
        /*05a4*/ 	.word	0x00001970
        /*05a8*/ 	.word	0x000000ff
        /*05ac*/ 	.word	0x000000d8
        /*05b0*/ 	.short	0x010a
        /*05b2*/ 	.byte	0x08
	.zero		1


	//   ....[77]....
        /*05b4*/ 	.word	0x00001a10
        /*05b8*/ 	.word	0x000000ff
        /*05bc*/ 	.word	0x000000d8
        /*05c0*/ 	.short	0x010a
        /*05c2*/ 	.byte	0x21
	.zero		1


	//   ....[78]....
        /*05c4*/ 	.word	0x00001b70
        /*05c8*/ 	.word	0x000000ff
        /*05cc*/ 	.word	0x000000d8
        /*05d0*/ 	.short	0x010a
        /*05d2*/ 	.byte	0x08
	.zero		1


	//   ....[79]....
        /*05d4*/ 	.word	0x00001c60
        /*05d8*/ 	.word	0x000000ff
        /*05dc*/ 	.word	0x000001c8
        /*05e0*/ 	.short	0x0101
        /*05e2*/ 	.byte	0x04
	.zero		1


	//   ....[80]....
        /*05e4*/ 	.word	0x00001c80
        /*05e8*/ 	.word	0x000000ff
        /*05ec*/ 	.word	0x000000d8
        /*05f0*/ 	.short	0x010a
        /*05f2*/ 	.byte	0x08
	.zero		1


	//   ....[81]....
        /*05f4*/ 	.word	0x00001d00
        /*05f8*/ 	.word	0x000000ff
        /*05fc*/ 	.word	0x000000d8
        /*0600*/ 	.short	0x010a
        /*0602*/ 	.byte	0x11
	.zero		1


	//   ....[82]....
        /*0604*/ 	.word	0x00001e60
        /*0608*/ 	.word	0x000000ff
        /*060c*/ 	.word	0x000000d8
        /*0610*/ 	.short	0x010a
        /*0612*/ 	.byte	0x08
	.zero		1


	//   ....[83]....
        /*0614*/ 	.word	0x00001f80
        /*0618*/ 	.word	0x00000002
        /*061c*/ 	.word	0x000001d0
        /*0620*/ 	.short	0x010a
        /*0622*/ 	.byte	0xff
	.zero		1


	//   ....[84]....
        /*0624*/ 	.word	0x00002040
        /*0628*/ 	.word	0x00000002
        /*062c*/ 	.word	0x00000000
        /*0630*/ 	.short	0x0101
        /*0632*/ 	.byte	0xff
	.zero		1


	//   ....[85]....
        /*0634*/ 	.word	0x000025a0
        /*0638*/ 	.word	0x000000ff
        /*063c*/ 	.word	0x00000000
        /*0640*/ 	.short	0x010a
        /*0642*/ 	.byte	0x05
	.zero		1


	//   ....[86]....
        /*0644*/ 	.word	0x00002630
        /*0648*/ 	.word	0x000000ff
        /*064c*/ 	.word	0x00000000
        /*0650*/ 	.short	0x010a
        /*0652*/ 	.byte	0x05
	.zero		1


	//   ....[87]....
        /*0654*/ 	.word	0x000026c0
        /*0658*/ 	.word	0x000000ff
        /*065c*/ 	.word	0x00000000
        /*0660*/ 	.short	0x010a
        /*0662*/ 	.byte	0x05
	.zero		1


	//   ....[88]....
        /*0664*/ 	.word	0x00002750
        /*0668*/ 	.word	0x000000ff
        /*066c*/ 	.word	0x00000000
        /*0670*/ 	.short	0x010a
        /*0672*/ 	.byte	0x05
	.zero		1


	//   ....[89]....
        /*0674*/ 	.word	0x000027e0
        /*0678*/ 	.word	0x000000ff
        /*067c*/ 	.word	0x00000000
        /*0680*/ 	.short	0x010a
        /*0682*/ 	.byte	0x05
	.zero		1


	//   ....[90]....
        /*0684*/ 	.word	0x00002870
        /*0688*/ 	.word	0x000000ff
        /*068c*/ 	.word	0x00000000
        /*0690*/ 	.short	0x010a
        /*0692*/ 	.byte	0x05
	.zero		1


	//   ....[91]....
        /*0694*/ 	.word	0x00002900
        /*0698*/ 	.word	0x000000ff
        /*069c*/ 	.word	0x00000000
        /*06a0*/ 	.short	0x010a
        /*06a2*/ 	.byte	0x05
	.zero		1


	//   ....[92]....
        /*06a4*/ 	.word	0x00002990
        /*06a8*/ 	.word	0x000000ff
        /*06ac*/ 	.word	0x00000000
        /*06b0*/ 	.short	0x010a
        /*06b2*/ 	.byte	0x05
	.zero		1


	//   ....[93]....
        /*06b4*/ 	.word	0x00002a20
        /*06b8*/ 	.word	0x000000ff
        /*06bc*/ 	.word	0x00000000
        /*06c0*/ 	.short	0x010a
        /*06c2*/ 	.byte	0x05
	.zero		1


	//   ....[94]....
        /*06c4*/ 	.word	0x00002ab0
        /*06c8*/ 	.word	0x000000ff
        /*06cc*/ 	.word	0x00000000
        /*06d0*/ 	.short	0x010a
        /*06d2*/ 	.byte	0x05
	.zero		1


	//   ....[95]....
        /*06d4*/ 	.word	0x00002b40
        /*06d8*/ 	.word	0x000000ff
        /*06dc*/ 	.word	0x00000000
        /*06e0*/ 	.short	0x010a
        /*06e2*/ 	.byte	0x05
	.zero		1


	//   ....[96]....
        /*06e4*/ 	.word	0x00002bd0
        /*06e8*/ 	.word	0x000000ff
        /*06ec*/ 	.word	0x00000000
        /*06f0*/ 	.short	0x010a
        /*06f2*/ 	.byte	0x05
	.zero		1


	//   ....[97]....
        /*06f4*/ 	.word	0x00002c60
        /*06f8*/ 	.word	0x000000ff
        /*06fc*/ 	.word	0x00000000
        /*0700*/ 	.short	0x010a
        /*0702*/ 	.byte	0x05
	.zero		1


	//   ....[98]....
        /*0704*/ 	.word	0x00002cf0
        /*0708*/ 	.word	0x000000ff
        /*070c*/ 	.word	0x00000000
        /*0710*/ 	.short	0x010a
        /*0712*/ 	.byte	0x05
	.zero		1


	//   ....[99]....
        /*0714*/ 	.word	0x00002d80
        /*0718*/ 	.word	0x000000ff
        /*071c*/ 	.word	0x00000000
        /*0720*/ 	.short	0x010a
        /*0722*/ 	.byte	0x05
	.zero		1


	//   ....[100]....
        /*0724*/ 	.word	0x00002e10
        /*0728*/ 	.word	0x000000ff
        /*072c*/ 	.word	0x00000000
        /*0730*/ 	.short	0x010a
        /*0732*/ 	.byte	0x05
	.zero		1


	//   ....[101]....
        /*0734*/ 	.word	0x00002ea0
        /*0738*/ 	.word	0x000000ff
        /*073c*/ 	.word	0x00000000
        /*0740*/ 	.short	0x010a
        /*0742*/ 	.byte	0x05
	.zero		1


	//   ....[102]....
        /*0744*/ 	.word	0x00002f30
        /*0748*/ 	.word	0x000000ff
        /*074c*/ 	.word	0x00000000
        /*0750*/ 	.short	0x010a
        /*0752*/ 	.byte	0x05
	.zero		1


	//   ....[103]....
        /*0754*/ 	.word	0x00002fc0
        /*0758*/ 	.word	0x000000ff
        /*075c*/ 	.word	0x00000000
        /*0760*/ 	.short	0x010a
        /*0762*/ 	.byte	0x05
	.zero		1


	//   ....[104]....
        /*0764*/ 	.word	0x00003050
        /*0768*/ 	.word	0x000000ff
        /*076c*/ 	.word	0x00000000
        /*0770*/ 	.short	0x010a
        /*0772*/ 	.byte	0x05
	.zero		1


	//   ....[105]....
        /*0774*/ 	.word	0x000030e0
        /*0778*/ 	.word	0x000000ff
        /*077c*/ 	.word	0x00000000
        /*0780*/ 	.short	0x010a
        /*0782*/ 	.byte	0x05
	.zero		1


	//   ....[106]....
        /*0784*/ 	.word	0x00003170
        /*0788*/ 	.word	0x000000ff
        /*078c*/ 	.word	0x00000000
        /*0790*/ 	.short	0x010a
        /*0792*/ 	.byte	0x05
	.zero		1


	//   ....[107]....
        /*0794*/ 	.word	0x00003200
        /*0798*/ 	.word	0x000000ff
        /*079c*/ 	.word	0x00000000
        /*07a0*/ 	.short	0x010a
        /*07a2*/ 	.byte	0x05
	.zero		1


	//   ....[108]....
        /*07a4*/ 	.word	0x00003290
        /*07a8*/ 	.word	0x000000ff
        /*07ac*/ 	.word	0x00000000
        /*07b0*/ 	.short	0x010a
        /*07b2*/ 	.byte	0x05
	.zero		1


	//   ....[109]....
        /*07b4*/ 	.word	0x00003320
        /*07b8*/ 	.word	0x000000ff
        /*07bc*/ 	.word	0x00000000
        /*07c0*/ 	.short	0x010a
        /*07c2*/ 	.byte	0x05
	.zero		1


	//   ....[110]....
        /*07c4*/ 	.word	0x000033b0
        /*07c8*/ 	.word	0x000000ff
        /*07cc*/ 	.word	0x00000000
        /*07d0*/ 	.short	0x010a
        /*07d2*/ 	.byte	0x05
	.zero		1


	//   ....[111]....
        /*07d4*/ 	.word	0x00003450
        /*07d8*/ 	.word	0x00000000
        /*07dc*/ 	.word	0x00000000
        /*07e0*/ 	.short	0x010a
        /*07e2*/ 	.byte	0xff
	.zero		1


	//   ....[112]....
        /*07e4*/ 	.word	0x00003570
        /*07e8*/ 	.word	0x00000000
        /*07ec*/ 	.word	0x00000230
        /*07f0*/ 	.short	0x010a
        /*07f2*/ 	.byte	0xff
	.zero		1


	//   ....[113]....
        /*07f4*/ 	.word	0x000035d0
        /*07f8*/ 	.word	0x00000004
        /*07fc*/ 	.word	0x00000000
        /*0800*/ 	.short	0x0101
        /*0802*/ 	.byte	0xff
	.zero		1


	//   ....[114]....
        /*0804*/ 	.word	0x000035f0
        /*0808*/ 	.word	0x000000ff
        /*080c*/ 	.word	0x000001e0
        /*0810*/ 	.short	0x010a
        /*0812*/ 	.byte	0x05
	.zero		1


	//   ....[115]....
        /*0814*/ 	.word	0x00003710
        /*0818*/ 	.word	0x00000000
        /*081c*/ 	.word	0x000001d0
        /*0820*/ 	.short	0x010a
        /*0822*/ 	.byte	0xff
	.zero		1


	//   ....[116]....
        /*0824*/ 	.word	0x00003820
        /*0828*/ 	.word	0x00000000
        /*082c*/ 	.word	0x00000000
        /*0830*/ 	.short	0x0101
        /*0832*/ 	.byte	0xff
	.zero		1


	//   ....[117]....
        /*0834*/ 	.word	0x000038b0
        /*0838*/ 	.word	0x000000ff
        /*083c*/ 	.word	0x000001e0
        /*0840*/ 	.short	0x0106
        /*0842*/ 	.byte	0x05
	.zero		1


	//   ....[118]....
        /*0844*/ 	.word	0x000038d0
        /*0848*/ 	.word	0x000000ff
        /*084c*/ 	.word	0x000001e0
        /*0850*/ 	.short	0x010a
        /*0852*/ 	.byte	0x05
	.zero		1


	//   ....[119]....
        /*0854*/ 	.word	0x00003960
        /*0858*/ 	.word	0x000000ff
        /*085c*/ 	.word	0x000001e0
        /*0860*/ 	.short	0x0106
        /*0862*/ 	.byte	0x04
	.zero		1


	//   ....[120]....
        /*0864*/ 	.word	0x000039a0
        /*0868*/ 	.word	0x00000000
        /*086c*/ 	.word	0x000001e0
        /*0870*/ 	.short	0x010a
        /*0872*/ 	.byte	0xff
	.zero		1


	//   ....[121]....
        /*0874*/ 	.word	0x00003ea0
        /*0878*/ 	.word	0x00000000
        /*087c*/ 	.word	0x000001d0
        /*0880*/ 	.short	0x010a
        /*0882*/ 	.byte	0xff
	.zero		1


	//   ....[122]....
        /*0884*/ 	.word	0x00003fa0
        /*0888*/ 	.word	0x00000003
        /*088c*/ 	.word	0x00000000
        /*0890*/ 	.short	0x0101
        /*0892*/ 	.byte	0xff
	.zero		1


	//   ....[123]....
        /*0894*/ 	.word	0x00003fb0
        /*0898*/ 	.word	0x000000ff
        /*089c*/ 	.word	0x00000000
        /*08a0*/ 	.short	0x010a
        /*08a2*/ 	.byte	0x04
	.zero		1


	//   ....[124]....
        /*08a4*/ 	.word	0x00004030
        /*08a8*/ 	.word	0x000000ff
        /*08ac*/ 	.word	0x00000210
        /*08b0*/ 	.short	0x010a
        /*08b2*/ 	.byte	0x08
	.zero		1


	//   ....[125]....
        /*08b4*/ 	.word	0x00004110
        /*08b8*/ 	.word	0x000000ff
        /*08bc*/ 	.word	0x00000000
        /*08c0*/ 	.short	0x010a
        /*08c2*/ 	.byte	0x07
	.zero		1


	//   ....[126]....
        /*08c4*/ 	.word	0x00004250
        /*08c8*/ 	.word	0x000000ff
        /*08cc*/ 	.word	0x00000000
        /*08d0*/ 	.short	0x010a
        /*08d2*/ 	.byte	0x04
	.zero		1


	//   ....[127]....
        /*08d4*/ 	.word	0x00004440
        /*08d8*/ 	.word	0x000000ff
        /*08dc*/ 	.word	0x00000000
        /*08e0*/ 	.short	0x010a
        /*08e2*/ 	.byte	0x05
	.zero		1


	//   ....[128]....
        /*08e4*/ 	.word	0x000044d0
        /*08e8*/ 	.word	0x000000ff
        /*08ec*/ 	.word	0x00000000
        /*08f0*/ 	.short	0x010a
        /*08f2*/ 	.byte	0x05
	.zero		1


	//   ....[129]....
        /*08f4*/ 	.word	0x00004560
        /*08f8*/ 	.word	0x000000ff
        /*08fc*/ 	.word	0x00000000
        /*0900*/ 	.short	0x010a
        /*0902*/ 	.byte	0x05
	.zero		1


	//   ....[130]....
        /*0904*/ 	.word	0x000045f0
        /*0908*/ 	.word	0x000000ff
        /*090c*/ 	.word	0x00000000
        /*0910*/ 	.short	0x010a
        /*0912*/ 	.byte	0x07
	.zero		1


	//   ....[131]....
        /*0914*/ 	.word	0x00004a30
        /*0918*/ 	.word	0x00000000
        /*091c*/ 	.word	0x000001d0
        /*0920*/ 	.short	0x010a
        /*0922*/ 	.byte	0xff
	.zero		1


	//   ....[132]....
        /*0924*/ 	.word	0x00004b20
        /*0928*/ 	.word	0x00000000
        /*092c*/ 	.word	0x00000000
        /*0930*/ 	.short	0x0101
        /*0932*/ 	.byte	0xff
	.zero		1


	//   ....[133]....
        /*0934*/ 	.word	0x00004e40
        /*0938*/ 	.word	0x000000ff
        /*093c*/ 	.word	0x000001c8
        /*0940*/ 	.short	0x010a
        /*0942*/ 	.byte	0x06
	.zero		1


	//   ....[134]....
        /*0944*/ 	.word	0x00004fc0
        /*0948*/ 	.word	0x000000ff
        /*094c*/ 	.word	0x000001b8
        /*0950*/ 	.short	0x010a
        /*0952*/ 	.byte	0x06
	.zero		1


	//   ....[135]....
        /*0954*/ 	.word	0x000052f0
        /*0958*/ 	.word	0x000000ff
        /*095c*/ 	.word	0x000001b0
        /*0960*/ 	.short	0x010b
        /*0962*/ 	.byte	0x06
	.zero		1


	//   ....[136]....
        /*0964*/ 	.word	0x00005310
        /*0968*/ 	.word	0x000000ff
        /*096c*/ 	.word	0x00000000
        /*0970*/ 	.short	0x0101
        /*0972*/ 	.byte	0x25
	.zero		1


	//   ....[137]....
        /*0974*/ 	.word	0x00005350
        /*0978*/ 	.word	0x00000000
        /*097c*/ 	.word	0x000001b8
        /*0980*/ 	.short	0x010a
        /*0982*/ 	.byte	0xff
	.zero		1


	//   ....[138]....
        /*0984*/ 	.word	0x000056b0
        /*0988*/ 	.word	0x00000000
        /*098c*/ 	.word	0x000001d0
        /*0990*/ 	.short	0x010a
        /*0992*/ 	.byte	0xff
	.zero		1


	//   ....[139]....
        /*0994*/ 	.word	0x000057c0
        /*0998*/ 	.word	0x00000000
        /*099c*/ 	.word	0x00000000
        /*09a0*/ 	.short	0x0101
        /*09a2*/ 	.byte	0xff
	.zero		1


	//   ....[140]....
        /*09a4*/ 	.word	0x00006170
        /*09a8*/ 	.word	0x000000ff
        /*09ac*/ 	.word	0x000001b0
        /*09b0*/ 	.short	0x010a
        /*09b2*/ 	.byte	0x2b
	.zero		1


	//   ....[141]....
        /*09b4*/ 	.word	0x00006190
        /*09b8*/ 	.word	0x0000005c
        /*09bc*/ 	.word	0x000001f0
        /*09c0*/ 	.short	0x010a
        /*09c2*/ 	.byte	0xff
	.zero		1


	//   ....[142]....
        /*09c4*/ 	.word	0x000062e0
        /*09c8*/ 	.word	0x000000ff
        /*09cc*/ 	.word	0x000001b0
        /*09d0*/ 	.short	0x010a
        /*09d2*/ 	.byte	0x2b
	.zero		1


	//   ....[143]....
        /*09d4*/ 	.word	0x000063c0
        /*09d8*/ 	.word	0x000000ff
        /*09dc*/ 	.word	0x00000000
        /*09e0*/ 	.short	0x0101
        /*09e2*/ 	.byte	0x04
	.zero		1


	//   ....[144]....
        /*09e4*/ 	.word	0x00006420
        /*09e8*/ 	.word	0x0000005c
        /*09ec*/ 	.word	0x000001f0
        /*09f0*/ 	.short	0x010a
        /*09f2*/ 	.byte	0xff
	.zero		1


	//   ....[145]....
        /*09f4*/ 	.word	0x000067f0
        /*09f8*/ 	.word	0x000000ff
        /*09fc*/ 	.word	0x00000000
        /*0a00*/ 	.short	0x0101
        /*0a02*/ 	.byte	0x05
	.zero		1


	//   ....[146]....
        /*0a04*/ 	.word	0x00007080
        /*0a08*/ 	.word	0x00000003
        /*0a0c*/ 	.word	0x00000240
        /*0a10*/ 	.short	0x010a
        /*0a12*/ 	.byte	0xff
	.zero		1


	//   ....[147]....
        /*0a14*/ 	.word	0x000070e0
        /*0a18*/ 	.word	0x00000002
        /*0a1c*/ 	.word	0x000000d8
        /*0a20*/ 	.short	0x010a
        /*0a22*/ 	.byte	0xff
	.zero		1


	//   ....[148]....
        /*0a24*/ 	.word	0x00007140
        /*0a28*/ 	.word	0x00000002
        /*0a2c*/ 	.word	0x000000d8
        /*0a30*/ 	.short	0x010a
        /*0a32*/ 	.byte	0xff
	.zero		1


	//   ....[149]....
        /*0a34*/ 	.word	0x00007190
        /*0a38*/ 	.word	0x00000002
        /*0a3c*/ 	.word	0x000001d0
        /*0a40*/ 	.short	0x010a
        /*0a42*/ 	.byte	0xff
	.zero		1


	//   ....[150]....
        /*0a44*/ 	.word	0x000071f0
        /*0a48*/ 	.word	0x00000000
        /*0a4c*/ 	.word	0x00000000
        /*0a50*/ 	.short	0x010a
        /*0a52*/ 	.byte	0xff
	.zero		1


	//   ....[151]....
        /*0a54*/ 	.word	0x00007250
        /*0a58*/ 	.word	0x00000000
        /*0a5c*/ 	.word	0x00000000
        /*0a60*/ 	.short	0x010a
        /*0a62*/ 	.byte	0xff
	.zero		1


	//   ....[152]....
        /*0a64*/ 	.word	0x000072b0
        /*0a68*/ 	.word	0x00000000
        /*0a6c*/ 	.word	0x00000000
        /*0a70*/ 	.short	0x010a
        /*0a72*/ 	.byte	0xff
	.zero		1


	//   ....[153]....
        /*0a74*/ 	.word	0x00007310
        /*0a78*/ 	.word	0x00000000
        /*0a7c*/ 	.word	0x00000000
        /*0a80*/ 	.short	0x010a
        /*0a82*/ 	.byte	0xff
	.zero		1


	//   ....[154]....
        /*0a84*/ 	.word	0x00007370
        /*0a88*/ 	.word	0x00000000
        /*0a8c*/ 	.word	0x00000000
        /*0a90*/ 	.short	0x010a
        /*0a92*/ 	.byte	0xff
	.zero		1


	//   ....[155]....
        /*0a94*/ 	.word	0x000073d0
        /*0a98*/ 	.word	0x00000000
        /*0a9c*/ 	.word	0x00000000
        /*0aa0*/ 	.short	0x010a
        /*0aa2*/ 	.byte	0xff
	.zero		1


	//   ....[156]....
        /*0aa4*/ 	.word	0x00007430
        /*0aa8*/ 	.word	0x00000000
        /*0aac*/ 	.word	0x00000000
        /*0ab0*/ 	.short	0x010a
        /*0ab2*/ 	.byte	0xff
	.zero		1


	//   ....[157]....
        /*0ab4*/ 	.word	0x00007490
        /*0ab8*/ 	.word	0x00000000
        /*0abc*/ 	.word	0x00000000
        /*0ac0*/ 	.short	0x010a
        /*0ac2*/ 	.byte	0xff
	.zero		1


	//   ....[158]....
        /*0ac4*/ 	.word	0x000074f0
        /*0ac8*/ 	.word	0x00000000
        /*0acc*/ 	.word	0x00000000
        /*0ad0*/ 	.short	0x010a
        /*0ad2*/ 	.byte	0xff
	.zero		1


	//   ....[159]....
        /*0ad4*/ 	.word	0x00007550
        /*0ad8*/ 	.word	0x00000000
        /*0adc*/ 	.word	0x00000000
        /*0ae0*/ 	.short	0x010a
        /*0ae2*/ 	.byte	0xff
	.zero		1


	//   ....[160]....
        /*0ae4*/ 	.word	0x000075b0
        /*0ae8*/ 	.word	0x00000000
        /*0aec*/ 	.word	0x00000000
        /*0af0*/ 	.short	0x010a
        /*0af2*/ 	.byte	0xff
	.zero		1


	//   ....[161]....
        /*0af4*/ 	.word	0x00007610
        /*0af8*/ 	.word	0x00000000
        /*0afc*/ 	.word	0x00000000
        /*0b00*/ 	.short	0x010a
        /*0b02*/ 	.byte	0xff
	.zero		1


	//   ....[162]....
        /*0b04*/ 	.word	0x00007670
        /*0b08*/ 	.word	0x00000000
        /*0b0c*/ 	.word	0x00000000
        /*0b10*/ 	.short	0x010a
        /*0b12*/ 	.byte	0xff
	.zero		1


	//   ....[163]....
        /*0b14*/ 	.word	0x000076d0
        /*0b18*/ 	.word	0x00000000
        /*0b1c*/ 	.word	0x00000000
        /*0b20*/ 	.short	0x010a
        /*0b22*/ 	.byte	0xff
	.zero		1


	//   ....[164]....
        /*0b24*/ 	.word	0x00007730
        /*0b28*/ 	.word	0x00000000
        /*0b2c*/ 	.word	0x00000000
        /*0b30*/ 	.short	0x010a
        /*0b32*/ 	.byte	0xff
	.zero		1


	//   ....[165]....
        /*0b34*/ 	.word	0x00007790
        /*0b38*/ 	.word	0x00000000
        /*0b3c*/ 	.word	0x00000000
        /*0b40*/ 	.short	0x010a
        /*0b42*/ 	.byte	0xff
	.zero		1


	//   ....[166]....
        /*0b44*/ 	.word	0x000077f0
        /*0b48*/ 	.word	0x00000000
        /*0b4c*/ 	.word	0x00000000
        /*0b50*/ 	.short	0x010a
        /*0b52*/ 	.byte	0xff
	.zero		1


	//   ....[167]....
        /*0b54*/ 	.word	0x00007850
        /*0b58*/ 	.word	0x00000000
        /*0b5c*/ 	.word	0x00000000
        /*0b60*/ 	.short	0x010a
        /*0b62*/ 	.byte	0xff
	.zero		1


	//   ....[168]....
        /*0b64*/ 	.word	0x000078b0
        /*0b68*/ 	.word	0x00000000
        /*0b6c*/ 	.word	0x00000000
        /*0b70*/ 	.short	0x010a
        /*0b72*/ 	.byte	0xff
	.zero		1


	//   ....[169]....
        /*0b74*/ 	.word	0x00007910
        /*0b78*/ 	.word	0x00000000
        /*0b7c*/ 	.word	0x00000000
        /*0b80*/ 	.short	0x010a
        /*0b82*/ 	.byte	0xff
	.zero		1


	//   ....[170]....
        /*0b84*/ 	.word	0x00007970
        /*0b88*/ 	.word	0x00000000
        /*0b8c*/ 	.word	0x00000000
        /*0b90*/ 	.short	0x010a
        /*0b92*/ 	.byte	0xff
	.zero		1


	//   ....[171]....
        /*0b94*/ 	.word	0x000079d0
        /*0b98*/ 	.word	0x00000000
        /*0b9c*/ 	.word	0x00000000
        /*0ba0*/ 	.short	0x010a
        /*0ba2*/ 	.byte	0xff
	.zero		1


	//   ....[172]....
        /*0ba4*/ 	.word	0x00007a30
        /*0ba8*/ 	.word	0x00000000
        /*0bac*/ 	.word	0x00000000
        /*0bb0*/ 	.short	0x010a
        /*0bb2*/ 	.byte	0xff
	.zero		1


	//   ....[173]....
        /*0bb4*/ 	.word	0x00007a90
        /*0bb8*/ 	.word	0x00000000
        /*0bbc*/ 	.word	0x00000000
        /*0bc0*/ 	.short	0x010a
        /*0bc2*/ 	.byte	0xff
	.zero		1


	//   ....[174]....
        /*0bc4*/ 	.word	0x00007af0
        /*0bc8*/ 	.word	0x00000000
        /*0bcc*/ 	.word	0x00000000
        /*0bd0*/ 	.short	0x010a
        /*0bd2*/ 	.byte	0xff
	.zero		1


	//   ....[175]....
        /*0bd4*/ 	.word	0x00007b50
        /*0bd8*/ 	.word	0x00000000
        /*0bdc*/ 	.word	0x00000000
        /*0be0*/ 	.short	0x010a
        /*0be2*/ 	.byte	0xff
	.zero		1


	//   ....[176]....
        /*0be4*/ 	.word	0x00007ba0
        /*0be8*/ 	.word	0x00000000
        /*0bec*/ 	.word	0x00000230
        /*0bf0*/ 	.short	0x010a
        /*0bf2*/ 	.byte	0xff
	.zero		1


	//   ....[177]....
        /*0bf4*/ 	.word	0x00007c00
        /*0bf8*/ 	.word	0x00000000
        /*0bfc*/ 	.word	0x000001e0
        /*0c00*/ 	.short	0x010a
        /*0c02*/ 	.byte	0xff
	.zero		1


	//   ....[178]....
        /*0c04*/ 	.word	0x00007c50
        /*0c08*/ 	.word	0x00000000
        /*0c0c*/ 	.word	0x000001d0
        /*0c10*/ 	.short	0x010a
        /*0c12*/ 	.byte	0xff
	.zero		1


	//   ....[179]....
        /*0c14*/ 	.word	0x00007cb0
        /*0c18*/ 	.word	0x00000000
        /*0c1c*/ 	.word	0x000001e0
        /*0c20*/ 	.short	0x010a
        /*0c22*/ 	.byte	0xff
	.zero		1


	//   ....[180]....
        /*0c24*/ 	.word	0x00007d00
        /*0c28*/ 	.word	0x00000000
        /*0c2c*/ 	.word	0x000001d0
        /*0c30*/ 	.short	0x010a
        /*0c32*/ 	.byte	0xff
	.zero		1


	//   ....[181]....
        /*0c34*/ 	.word	0x00007d60
        /*0c38*/ 	.word	0x00000003
        /*0c3c*/ 	.word	0x00000210
        /*0c40*/ 	.short	0x010a
        /*0c42*/ 	.byte	0xff
	.zero		1


	//   ....[182]....
        /*0c44*/ 	.word	0x00007dc0
        /*0c48*/ 	.word	0x00000000
        /*0c4c*/ 	.word	0x00000000
        /*0c50*/ 	.short	0x010a
        /*0c52*/ 	.byte	0xff
	.zero		1


	//   ....[183]....
        /*0c54*/ 	.word	0x00007e20
        /*0c58*/ 	.word	0x00000000
        /*0c5c*/ 	.word	0x00000000
        /*0c60*/ 	.short	0x010a
        /*0c62*/ 	.byte	0xff
	.zero		1


	//   ....[184]....
        /*0c64*/ 	.word	0x00007e80
        /*0c68*/ 	.word	0x00000000
        /*0c6c*/ 	.word	0x00000000
        /*0c70*/ 	.short	0x010a
        /*0c72*/ 	.byte	0xff
	.zero		1


	//   ....[185]....
        /*0c74*/ 	.word	0x00007ee0
        /*0c78*/ 	.word	0x00000000
        /*0c7c*/ 	.word	0x00000000
        /*0c80*/ 	.short	0x010a
        /*0c82*/ 	.byte	0xff
	.zero		1


	//   ....[186]....
        /*0c84*/ 	.word	0x00007f40
        /*0c88*/ 	.word	0x00000000
        /*0c8c*/ 	.word	0x00000000
        /*0c90*/ 	.short	0x010a
        /*0c92*/ 	.byte	0xff
	.zero		1


	//   ....[187]....
        /*0c94*/ 	.word	0x00007f90
        /*0c98*/ 	.word	0x00000000
        /*0c9c*/ 	.word	0x000001d0
        /*0ca0*/ 	.short	0x010a
        /*0ca2*/ 	.byte	0xff
	.zero		1


	//   ....[188]....
        /*0ca4*/ 	.word	0x00007ff0
        /*0ca8*/ 	.word	0x00000000
        /*0cac*/ 	.word	0x000001c8
        /*0cb0*/ 	.short	0x010a
        /*0cb2*/ 	.byte	0xff
	.zero		1


	//   ....[189]....
        /*0cb4*/ 	.word	0x00008050
        /*0cb8*/ 	.word	0x00000003
        /*0cbc*/ 	.word	0x000001b8
        /*0cc0*/ 	.short	0x010a
        /*0cc2*/ 	.byte	0xff
	.zero		1


	//   ....[190]....
        /*0cc4*/ 	.word	0x000080a0
        /*0cc8*/ 	.word	0x00000000
        /*0ccc*/ 	.word	0x000001d0
        /*0cd0*/ 	.short	0x010a
        /*0cd2*/ 	.byte	0xff
	.zero		1


	//   ....[191]....
        /*0cd4*/ 	.word	0x00008100
        /*0cd8*/ 	.word	0x00000000
        /*0cdc*/ 	.word	0x000001b0
        /*0ce0*/ 	.short	0x010a
        /*0ce2*/ 	.byte	0xff
	.zero		1


	//   ....[192]....
        /*0ce4*/ 	.word	0x00008150
        /*0ce8*/ 	.word	0x0000005c
        /*0cec*/ 	.word	0x000001f0
        /*0cf0*/ 	.short	0x010a
        /*0cf2*/ 	.byte	0xff
	.zero		1


	//----- nvinfo : EIATTR_NUM_MBARRIERS
	.align		4
.L_47:
        /*0cf4*/ 	.byte	0x03, 0x38
        /*0cf6*/ 	.short	0x004a


	//----- nvinfo : EIATTR_EXIT_INSTR_OFFSETS
	.align		4
        /*0cf8*/ 	.byte	0x04, 0x1c
        /*0cfa*/ 	.short	(.L_49 - .L_48)


	//   ....[0]....
.L_48:
        /*0cfc*/ 	.word	0x00003480


	//   ....[1]....
        /*0d00*/ 	.word	0x00003970


	//   ....[2]....
        /*0d04*/ 	.word	0x000039d0


	//   ....[3]....
        /*0d08*/ 	.word	0x00004850


	//   ....[4]....
        /*0d0c*/ 	.word	0x00005380


	//   ....[5]....
        /*0d10*/ 	.word	0x000053c0


	//   ....[6]....
        /*0d14*/ 	.word	0x00007070


	//----- nvinfo : EIATTR_MAX_THREADS
	.align		4
.L_49:
        /*0d18*/ 	.byte	0x04, 0x05
        /*0d1a*/ 	.short	(.L_51 - .L_50)
.L_50:
        /*0d1c*/ 	.word	0x00000100
        /*0d20*/ 	.word	0x00000001
        /*0d24*/ 	.word	0x00000001


	//----- nvinfo : EIATTR_CRS_STACK_SIZE
	.align		4
.L_51:
        /*0d28*/ 	.byte	0x04, 0x1e
        /*0d2a*/ 	.short	(.L_53 - .L_52)
.L_52:
        /*0d2c*/ 	.word	0x00000000


	//----- nvinfo : EIATTR_CBANK_PARAM_SIZE
	.align		4
.L_53:
        /*0d30*/ 	.byte	0x03, 0x19
        /*0d32*/ 	.short	0x0800


	//----- nvinfo : EIATTR_PARAM_CBANK
	.align		4
        /*0d34*/ 	.byte	0x04, 0x0a
        /*0d36*/ 	.short	(.L_55 - .L_54)
	.align		4
.L_54:
        /*0d38*/ 	.word	index@(.nv.constant0._ZN7cutlass13device_kernelINS_4gemm6kernel13GemmUniversalIN4cute5tupleIJiiiiEEENS1_10collective13CollectiveMmaINS1_35MainloopSm100TmaUmmaWarpSpecializedILi27ELi2ELi4ENS5_IJNS4_1CILi1EEESB_SB_EEEEENS5_IJNSA_ILi64EEESE_SE_EEENS_12float_e4m3_tENS5_IJlSB_lEEESG_SH_NS4_8TiledMMAINS4_8MMA_AtomIJNS4_10MMA_TraitsINS4_19SM100_MMA_F8F6F4_SSEJSG_SG_fSE_SE_NS4_17integral_constantINS4_4UMMA5MajorELSO_0EEESP_NSM_INSN_7ScaleInELSQ_0EEESR_EEEEEENS4_6LayoutISC_NS5_IJNSA_ILi0EEESV_SV_EEEEENS5_IJNS4_10UnderscoreESY_SY_EEEEENS4_13SM90_TMA_LOADENS4_14ComposedLayoutINS4_7SwizzleILi2ELi4ELi3EEENS4_18smem_ptr_flag_bitsILi8EEENSU_INS5_IJNSA_ILi8EEESE_EEENS5_IJSE_SB_EEEEEEEvNS4_8identityES11_S1B_vS1C_EENS_8epilogue10collective18CollectiveEpilogueINS1E_23Sm100TmaWarpSpecializedILi1ELi1ELi32ELb0ELb0EEEJSF_NS5_IJNSU_ISE_SB_EES1J_EEESG_SH_SG_SH_NS1E_6fusion15FusionCallbacksIS1I_NS1L_17LinearCombinationISG_fSG_fLNS_15FloatRoundStyleE2EEESF_S1K_JEEENS4_5SM1004TMEM4LOAD26SM100_TMEM_LOAD_16dp32b32xES11_S1B_NS4_39AutoVectorizingCopyWithAssumedAlignmentILi128EEENS4_14SM90_TMA_STOREES1B_S1W_S1W_EEEvvEEEEvNT_6ParamsE)
        /*0d3c*/ 	.short	0x0380
        /*0d3e*/ 	.short	0x0800


	//----- nvinfo : EIATTR_SW_WAR
	.align		4
.L_55:
        /*0d40*/ 	.byte	0x04, 0x36
        /*0d42*/ 	.short	(.L_57 - .L_56)
.L_56:
        /*0d44*/ 	.word	0x00000008
.L_57:


//--------------------- .nv.callgraph             --------------------------
	.section	.nv.callgraph,"",@"SHT_CUDA_CALLGRAPH"
	.align	4
	.sectionentsize	8
	.align		4
        /*0000*/ 	.word	0x00000000
	.align		4
        /*0004*/ 	.word	0xffffffff
	.align		4
        /*0008*/ 	.word	index@(_ZN7cutlass13device_kernelINS_4gemm6kernel13GemmUniversalIN4cute5tupleIJiiiiEEENS1_10collective13CollectiveMmaINS1_35MainloopSm100TmaUmmaWarpSpecializedILi27ELi2ELi4ENS5_IJNS4_1CILi1EEESB_SB_EEEEENS5_IJNSA_ILi64EEESE_SE_EEENS_12float_e4m3_tENS5_IJlSB_lEEESG_SH_NS4_8TiledMMAINS4_8MMA_AtomIJNS4_10MMA_TraitsINS4_19SM100_MMA_F8F6F4_SSEJSG_SG_fSE_SE_NS4_17integral_constantINS4_4UMMA5MajorELSO_0EEESP_NSM_INSN_7ScaleInELSQ_0EEESR_EEEEEENS4_6LayoutISC_NS5_IJNSA_ILi0EEESV_SV_EEEEENS5_IJNS4_10UnderscoreESY_SY_EEEEENS4_13SM90_TMA_LOADENS4_14ComposedLayoutINS4_7SwizzleILi2ELi4ELi3EEENS4_18smem_ptr_flag_bitsILi8EEENSU_INS5_IJNSA_ILi8EEESE_EEENS5_IJSE_SB_EEEEEEEvNS4_8identityES11_S1B_vS1C_EENS_8epilogue10collective18CollectiveEpilogueINS1E_23Sm100TmaWarpSpecializedILi1ELi1ELi32ELb0ELb0EEEJSF_NS5_IJNSU_ISE_SB_EES1J_EEESG_SH_SG_SH_NS1E_6fusion15FusionCallbacksIS1I_NS1L_17LinearCombinationISG_fSG_fLNS_15FloatRoundStyleE2EEESF_S1K_JEEENS4_5SM1004TMEM4LOAD26SM100_TMEM_LOAD_16dp32b32xES11_S1B_NS4_39AutoVectorizingCopyWithAssumedAlignmentILi128EEENS4_14SM90_TMA_STOREES1B_S1W_S1W_EEEvvEEEEvNT_6ParamsE)
	.align		4
        /*000c*/ 	.word	index@(__assertfail)
	.align		4
        /*0010*/ 	.word	0x00000000
	.align		4
        /*0014*/ 	.word	0xfffffffe
	.align		4
        /*0018*/ 	.word	0x00000000
	.align		4
        /*001c*/ 	.word	0xfffffffd
	.align		4
        /*0020*/ 	.word	0x00000000
	.align		4
        /*0024*/ 	.word	0xfffffffc


//--------------------- .nv.constant4             --------------------------
	.section	.nv.constant4,"a",@progbits
	.align	8
	.align		8
.nv.constant4:
        /*0000*/ 	.dword	__assertfail
	.align		8
        /*0008*/ 	.dword	__unnamed_1
	.align		8
        /*0010*/ 	.dword	__unnamed_2
	.align		8
        /*0018*/ 	.dword	_ZN40_INTERNAL_f1271f6a_4_k_cu_c5ade2fa_273754cuda3std3__45__cpo5beginE
	.align		8
        /*0020*/ 	.dword	_ZN40_INTERNAL_f1271f6a_4_k_cu_c5ade2fa_273754cuda3std3__45__cpo3endE
	.align		8
        /*0028*/ 	.dword	_ZN40_INTERNAL_f1271f6a_4_k_cu_c5ade2fa_273754cuda3std3__45__cpo6cbeginE
	.align		8
        /*0030*/ 	.dword	_ZN40_INTERNAL_f1271f6a_4_k_cu_c5ade2fa_273754cuda3std3__45__cpo4cendE
	.align		8
        /*0038*/ 	.dword	_ZN40_INTERNAL_f1271f6a_4_k_cu_c5ade2fa_273754cuda3std3__442_GLOBAL__N__f1271f6a_4_k_cu_c5ade2fa_273756ignoreE
	.align		8
        /*0040*/ 	.dword	_ZN40_INTERNAL_f1271f6a_4_k_cu_c5ade2fa_273754cuda3std3__419piecewise_constructE
	.align		8
        /*0048*/ 	.dword	_ZN40_INTERNAL_f1271f6a_4_k_cu_c5ade2fa_273754cuda3std3__48in_placeE
	.align		8
        /*0050*/ 	.dword	_ZN40_INTERNAL_f1271f6a_4_k_cu_c5ade2fa_273754cuda3std6ranges3__45__cpo4swapE
	.align		8
        /*0058*/ 	.dword	_ZN40_INTERNAL_f1271f6a_4_k_cu_c5ade2fa_273754cuda3std6ranges3__45__cpo9iter_moveE
	.align		8
        /*0060*/ 	.dword	_ZN40_INTERNAL_f1271f6a_4_k_cu_c5ade2fa_273754cute7productE
	.align		8
        /*0068*/ 	.dword	_ZN40_INTERNAL_f1271f6a_4_k_cu_c5ade2fa_273754cute1_E
	.align		8
        /*0070*/ 	.dword	$str$25
	.align		8
        /*0078*/ 	.dword	$str$26
	.align		8
        /*0080*/ 	.dword	$str$27
	.align		8
        /*0088*/ 	.dword	$str$28


//--------------------- .text._ZN7cutlass13device_kernelINS_4gemm6kernel13GemmUniversalIN4cute5tupleIJiiiiEEENS1_10collective13CollectiveMmaINS1_35MainloopSm100TmaUmmaWarpSpecializedILi27ELi2ELi4ENS5_IJNS4_1CILi1EEESB_SB_EEEEENS5_IJNSA_ILi64EEESE_SE_EEENS_12float_e4m3_tENS5_IJlSB_lEEESG_SH_NS4_8TiledMMAINS4_8MMA_AtomIJNS4_10MMA_TraitsINS4_19SM100_MMA_F8F6F4_SSEJSG_SG_fSE_SE_NS4_17integral_constantINS4_4UMMA5MajorELSO_0EEESP_NSM_INSN_7ScaleInELSQ_0EEESR_EEEEEENS4_6LayoutISC_NS5_IJNSA_ILi0EEESV_SV_EEEEENS5_IJNS4_10UnderscoreESY_SY_EEEEENS4_13SM90_TMA_LOADENS4_14ComposedLayoutINS4_7SwizzleILi2ELi4ELi3EEENS4_18smem_ptr_flag_bitsILi8EEENSU_INS5_IJNSA_ILi8EEESE_EEENS5_IJSE_SB_EEEEEEEvNS4_8identityES11_S1B_vS1C_EENS_8epilogue10collective18CollectiveEpilogueINS1E_23Sm100TmaWarpSpecializedILi1ELi1ELi32ELb0ELb0EEEJSF_NS5_IJNSU_ISE_SB_EES1J_EEESG_SH_SG_SH_NS1E_6fusion15FusionCallbacksIS1I_NS1L_17LinearCombinationISG_fSG_fLNS_15FloatRoundStyleE2EEESF_S1K_JEEENS4_5SM1004TMEM4LOAD26SM100_TMEM_LOAD_16dp32b32xES11_S1B_NS4_39AutoVectorizingCopyWithAssumedAlignmentILi128EEENS4_14SM90_TMA_STOREES1B_S1W_S1W_EEEvvEEEEvNT_6ParamsE --------------------------
	.section	.text._ZN7cutlass13device_kernelINS_4gemm6kernel13GemmUniversalIN4cute5tupleIJiiiiEEENS1_10collective13CollectiveMmaINS1_35MainloopSm100TmaUmmaWarpSpecializedILi27ELi2ELi4ENS5_IJNS4_1CILi1EEESB_SB_EEEEENS5_IJNSA_ILi64EEESE_SE_EEENS_12float_e4m3_tENS5_IJlSB_lEEESG_SH_NS4_8TiledMMAINS4_8MMA_AtomIJNS4_10MMA_TraitsINS4_19SM100_MMA_F8F6F4_SSEJSG_SG_fSE_SE_NS4_17integral_constantINS4_4UMMA5MajorELSO_0EEESP_NSM_INSN_7ScaleInELSQ_0EEESR_EEEEEENS4_6LayoutISC_NS5_IJNSA_ILi0EEESV_SV_EEEEENS5_IJNS4_10UnderscoreESY_SY_EEEEENS4_13SM90_TMA_LOADENS4_14ComposedLayoutINS4_7SwizzleILi2ELi4ELi3EEENS4_18smem_ptr_flag_bitsILi8EEENSU_INS5_IJNSA_ILi8EEESE_EEENS5_IJSE_SB_EEEEEEEvNS4_8identityES11_S1B_vS1C_EENS_8epilogue10collective18CollectiveEpilogueINS1E_23Sm100TmaWarpSpecializedILi1ELi1ELi32ELb0ELb0EEEJSF_NS5_IJNSU_ISE_SB_EES1J_EEESG_SH_SG_SH_NS1E_6fusion15FusionCallbacksIS1I_NS1L_17LinearCombinationISG_fSG_fLNS_15FloatRoundStyleE2EEESF_S1K_JEEENS4_5SM1004TMEM4LOAD26SM100_TMEM_LOAD_16dp32b32xES11_S1B_NS4_39AutoVectorizingCopyWithAssumedAlignmentILi128EEENS4_14SM90_TMA_STOREES1B_S1W_S1W_EEEvvEEEEvNT_6ParamsE,"ax",@progbits
	.align	128
.text._ZN7cutlass13device_kernelINS_4gemm6kernel13GemmUniversalIN4cute5tupleIJiiiiEEENS1_10collective13CollectiveMmaINS1_35MainloopSm100TmaUmmaWarpSpecializedILi27ELi2ELi4ENS5_IJNS4_1CILi1EEESB_SB_EEEEENS5_IJNSA_ILi64EEESE_SE_EEENS_12float_e4m3_tENS5_IJlSB_lEEESG_SH_NS4_8TiledMMAINS4_8MMA_AtomIJNS4_10MMA_TraitsINS4_19SM100_MMA_F8F6F4_SSEJSG_SG_fSE_SE_NS4_17integral_constantINS4_4UMMA5MajorELSO_0EEESP_NSM_INSN_7ScaleInELSQ_0EEESR_EEEEEENS4_6LayoutISC_NS5_IJNSA_ILi0EEESV_SV_EEEEENS5_IJNS4_10UnderscoreESY_SY_EEEEENS4_13SM90_TMA_LOADENS4_14ComposedLayoutINS4_7SwizzleILi2ELi4ELi3EEENS4_18smem_ptr_flag_bitsILi8EEENSU_INS5_IJNSA_ILi8EEESE_EEENS5_IJSE_SB_EEEEEEEvNS4_8identityES11_S1B_vS1C_EENS_8epilogue10collective18CollectiveEpilogueINS1E_23Sm100TmaWarpSpecializedILi1ELi1ELi32ELb0ELb0EEEJSF_NS5_IJNSU_ISE_SB_EES1J_EEESG_SH_SG_SH_NS1E_6fusion15FusionCallbacksIS1I_NS1L_17LinearCombinationISG_fSG_fLNS_15FloatRoundStyleE2EEESF_S1K_JEEENS4_5SM1004TMEM4LOAD26SM100_TMEM_LOAD_16dp32b32xES11_S1B_NS4_39AutoVectorizingCopyWithAssumedAlignmentILi128EEENS4_14SM90_TMA_STOREES1B_S1W_S1W_EEEvvEEEEvNT_6ParamsE:
        .type           _ZN7cutlass13device_kernelINS_4gemm6kernel13GemmUniversalIN4cute5tupleIJiiiiEEENS1_10collective13CollectiveMmaINS1_35MainloopSm100TmaUmmaWarpSpecializedILi27ELi2ELi4ENS5_IJNS4_1CILi1EEESB_SB_EEEEENS5_IJNSA_ILi64EEESE_SE_EEENS_12float_e4m3_tENS5_IJlSB_lEEESG_SH_NS4_8TiledMMAINS4_8MMA_AtomIJNS4_10MMA_TraitsINS4_19SM100_MMA_F8F6F4_SSEJSG_SG_fSE_SE_NS4_17integral_constantINS4_4UMMA5MajorELSO_0EEESP_NSM_INSN_7ScaleInELSQ_0EEESR_EEEEEENS4_6LayoutISC_NS5_IJNSA_ILi0EEESV_SV_EEEEENS5_IJNS4_10UnderscoreESY_SY_EEEEENS4_13SM90_TMA_LOADENS4_14ComposedLayoutINS4_7SwizzleILi2ELi4ELi3EEENS4_18smem_ptr_flag_bitsILi8EEENSU_INS5_IJNSA_ILi8EEESE_EEENS5_IJSE_SB_EEEEEEEvNS4_8identityES11_S1B_vS1C_EENS_8epilogue10collective18CollectiveEpilogueINS1E_23Sm100TmaWarpSpecializedILi1ELi1ELi32ELb0ELb0EEEJSF_NS5_IJNSU_ISE_SB_EES1J_EEESG_SH_SG_SH_NS1E_6fusion15FusionCallbacksIS1I_NS1L_17LinearCombinationISG_fSG_fLNS_15FloatRoundStyleE2EEESF_S1K_JEEENS4_5SM1004TMEM4LOAD26SM100_TMEM_LOAD_16dp32b32xES11_S1B_NS4_39AutoVectorizingCopyWithAssumedAlignmentILi128EEENS4_14SM90_TMA_STOREES1B_S1W_S1W_EEEvvEEEEvNT_6ParamsE,@function
        .size           _ZN7cutlass13device_kernelINS_4gemm6kernel13GemmUniversalIN4cute5tupleIJiiiiEEENS1_10collective13CollectiveMmaINS1_35MainloopSm100TmaUmmaWarpSpecializedILi27ELi2ELi4ENS5_IJNS4_1CILi1EEESB_SB_EEEEENS5_IJNSA_ILi64EEESE_SE_EEENS_12float_e4m3_tENS5_IJlSB_lEEESG_SH_NS4_8TiledMMAINS4_8MMA_AtomIJNS4_10MMA_TraitsINS4_19SM100_MMA_F8F6F4_SSEJSG_SG_fSE_SE_NS4_17integral_constantINS4_4UMMA5MajorELSO_0EEESP_NSM_INSN_7ScaleInELSQ_0EEESR_EEEEEENS4_6LayoutISC_NS5_IJNSA_ILi0EEESV_SV_EEEEENS5_IJNS4_10UnderscoreESY_SY_EEEEENS4_13SM90_TMA_LOADENS4_14ComposedLayoutINS4_7SwizzleILi2ELi4ELi3EEENS4_18smem_ptr_flag_bitsILi8EEENSU_INS5_IJNSA_ILi8EEESE_EEENS5_IJSE_SB_EEEEEEEvNS4_8identityES11_S1B_vS1C_EENS_8epilogue10collective18CollectiveEpilogueINS1E_23Sm100TmaWarpSpecializedILi1ELi1ELi32ELb0ELb0EEEJSF_NS5_IJNSU_ISE_SB_EES1J_EEESG_SH_SG_SH_NS1E_6fusion15FusionCallbacksIS1I_NS1L_17LinearCombinationISG_fSG_fLNS_15FloatRoundStyleE2EEESF_S1K_JEEENS4_5SM1004TMEM4LOAD26SM100_TMEM_LOAD_16dp32b32xES11_S1B_NS4_39AutoVectorizingCopyWithAssumedAlignmentILi128EEENS4_14SM90_TMA_STOREES1B_S1W_S1W_EEEvvEEEEvNT_6ParamsE,(.L_x_198 - _ZN7cutlass13device_kernelINS_4gemm6kernel13GemmUniversalIN4cute5tupleIJiiiiEEENS1_10collective13CollectiveMmaINS1_35MainloopSm100TmaUmmaWarpSpecializedILi27ELi2ELi4ENS5_IJNS4_1CILi1EEESB_SB_EEEEENS5_IJNSA_ILi64EEESE_SE_EEENS_12float_e4m3_tENS5_IJlSB_lEEESG_SH_NS4_8TiledMMAINS4_8MMA_AtomIJNS4_10MMA_TraitsINS4_19SM100_MMA_F8F6F4_SSEJSG_SG_fSE_SE_NS4_17integral_constantINS4_4UMMA5MajorELSO_0EEESP_NSM_INSN_7ScaleInELSQ_0EEESR_EEEEEENS4_6LayoutISC_NS5_IJNSA_ILi0EEESV_SV_EEEEENS5_IJNS4_10UnderscoreESY_SY_EEEEENS4_13SM90_TMA_LOADENS4_14ComposedLayoutINS4_7SwizzleILi2ELi4ELi3EEENS4_18smem_ptr_flag_bitsILi8EEENSU_INS5_IJNSA_ILi8EEESE_EEENS5_IJSE_SB_EEEEEEEvNS4_8identityES11_S1B_vS1C_EENS_8epilogue10collective18CollectiveEpilogueINS1E_23Sm100TmaWarpSpecializedILi1ELi1ELi32ELb0ELb0EEEJSF_NS5_IJNSU_ISE_SB_EES1J_EEESG_SH_SG_SH_NS1E_6fusion15FusionCallbacksIS1I_NS1L_17LinearCombinationISG_fSG_fLNS_15FloatRoundStyleE2EEESF_S1K_JEEENS4_5SM1004TMEM4LOAD26SM100_TMEM_LOAD_16dp32b32xES11_S1B_NS4_39AutoVectorizingCopyWithAssumedAlignmentILi128EEENS4_14SM90_TMA_STOREES1B_S1W_S1W_EEEvvEEEEvNT_6ParamsE)
        .other          _ZN7cutlass13device_kernelINS_4gemm6kernel13GemmUniversalIN4cute5tupleIJiiiiEEENS1_10collective13CollectiveMmaINS1_35MainloopSm100TmaUmmaWarpSpecializedILi27ELi2ELi4ENS5_IJNS4_1CILi1EEESB_SB_EEEEENS5_IJNSA_ILi64EEESE_SE_EEENS_12float_e4m3_tENS5_IJlSB_lEEESG_SH_NS4_8TiledMMAINS4_8MMA_AtomIJNS4_10MMA_TraitsINS4_19SM100_MMA_F8F6F4_SSEJSG_SG_fSE_SE_NS4_17integral_constantINS4_4UMMA5MajorELSO_0EEESP_NSM_INSN_7ScaleInELSQ_0EEESR_EEEEEENS4_6LayoutISC_NS5_IJNSA_ILi0EEESV_SV_EEEEENS5_IJNS4_10UnderscoreESY_SY_EEEEENS4_13SM90_TMA_LOADENS4_14ComposedLayoutINS4_7SwizzleILi2ELi4ELi3EEENS4_18smem_ptr_flag_bitsILi8EEENSU_INS5_IJNSA_ILi8EEESE_EEENS5_IJSE_SB_EEEEEEEvNS4_8identityES11_S1B_vS1C_EENS_8epilogue10collective18CollectiveEpilogueINS1E_23Sm100TmaWarpSpecializedILi1ELi1ELi32ELb0ELb0EEEJSF_NS5_IJNSU_ISE_SB_EES1J_EEESG_SH_SG_SH_NS1E_6fusion15FusionCallbacksIS1I_NS1L_17LinearCombinationISG_fSG_fLNS_15FloatRoundStyleE2EEESF_S1K_JEEENS4_5SM1004TMEM4LOAD26SM100_TMEM_LOAD_16dp32b32xES11_S1B_NS4_39AutoVectorizingCopyWithAssumedAlignmentILi128EEENS4_14SM90_TMA_STOREES1B_S1W_S1W_EEEvvEEEEvNT_6ParamsE,@"STO_CUDA_ENTRY STV_DEFAULT"
_ZN7cutlass13device_kernelINS_4gemm6kernel13GemmUniversalIN4cute5tupleIJiiiiEEENS1_10collective13CollectiveMmaINS1_35MainloopSm100TmaUmmaWarpSpecializedILi27ELi2ELi4ENS5_IJNS4_1CILi1EEESB_SB_EEEEENS5_IJNSA_ILi64EEESE_SE_EEENS_12float_e4m3_tENS5_IJlSB_lEEESG_SH_NS4_8TiledMMAINS4_8MMA_AtomIJNS4_10MMA_TraitsINS4_19SM100_MMA_F8F6F4_SSEJSG_SG_fSE_SE_NS4_17integral_constantINS4_4UMMA5MajorELSO_0EEESP_NSM_INSN_7ScaleInELSQ_0EEESR_EEEEEENS4_6LayoutISC_NS5_IJNSA_ILi0EEESV_SV_EEEEENS5_IJNS4_10UnderscoreESY_SY_EEEEENS4_13SM90_TMA_LOADENS4_14ComposedLayoutINS4_7SwizzleILi2ELi4ELi3EEENS4_18smem_ptr_flag_bitsILi8EEENSU_INS5_IJNSA_ILi8EEESE_EEENS5_IJSE_SB_EEEEEEEvNS4_8identityES11_S1B_vS1C_EENS_8epilogue10collective18CollectiveEpilogueINS1E_23Sm100TmaWarpSpecializedILi1ELi1ELi32ELb0ELb0EEEJSF_NS5_IJNSU_ISE_SB_EES1J_EEESG_SH_SG_SH_NS1E_6fusion15FusionCallbacksIS1I_NS1L_17LinearCombinationISG_fSG_fLNS_15FloatRoundStyleE2EEESF_S1K_JEEENS4_5SM1004TMEM4LOAD26SM100_TMEM_LOAD_16dp32b32xES11_S1B_NS4_39AutoVectorizingCopyWithAssumedAlignmentILi128EEENS4_14SM90_TMA_STOREES1B_S1W_S1W_EEEvvEEEEvNT_6ParamsE:
[----:B------:R-:W1:Y:S01]  /*0000*/  LDC R1, c[0x0][0x37c] ;  /* 0x0000df00ff017b82 */ /* 0x000e620000000800 */
[----:B------:R-:W2:Y:S01]  /*0010*/  S2R R101, SR_TID.X ;  /* 0x0000000000657919 */ /* 0x000ea20000002100 */
[----:B------:R-:W3:Y:S01]  /*0020*/  LDCU.64 UR4, c[0x0][0x890] ;  /* 0x00011200ff0477ac */ /* 0x000ee20008000a00 */
[----:B------:R-:W-:Y:S02]  /*0030*/  PRMT R96, RZ, 0x7610, R96 ;  /* 0x00007610ff607816 */ /* 0x000fe40000000060 */
[----:B------:R-:W-:Y:S01]  /*0040*/  ELECT P5, URZ, PT ;  /* 0x0000000000ff782f */ /* 0x000fe200038a0000 */
[----:B------:R-:W4:Y:S01]  /*0050*/  LDCU.64 UR40, c[0x0][0x358] ;  /* 0x00006b00ff2877ac */ /* 0x000f220008000a00 */
[----:B---3--:R-:W-:-:S04]  /*0060*/  UISETP.NE.U32.AND UP0, UPT, UR4, URZ, UPT ;  /* 0x000000ff0400728c */ /* 0x008fc8000bf05070 */
[----:B------:R-:W-:Y:S01]  /*0070*/  UISETP.NE.AND.EX UP0, UPT, UR5, URZ, UPT, UP0 ;  /* 0x000000ff0500728c */ /* 0x000fe2000bf05300 */
[----:B--2---:R-:W-:-:S05]  /*0080*/  SHF.R.U32.HI R104, RZ, 0x5, R101 ;  /* 0x00000005ff687819 */ /* 0x004fca0000011665 */
[----:B------:R-:W2:Y:S02]  /*0090*/  SHFL.IDX PT, R0, R104, RZ, 0x1f ;  /* 0x00001fff68007589 */ /* 0x000ea400000e0000 */
[----:B--2---:R-:W-:Y:S01]  /*00a0*/  R2UR UR8, R0 ;  /* 0x00000000000872ca */ /* 0x004fe200000e0000 */
[----:B-1--4-:R-:W-:-:S14]  /*00b0*/  BRA.U UP0, `(.L_x_0) ;  /* 0x00000001002c7547 */ /* 0x012fdc000b800000 */
[----:B------:R-:W1:Y:S02]  /*00c0*/  LDCU.64 UR6, c[0x0][0x888] ;  /* 0x00011100ff0677ac */ /* 0x000e640008000a00 */
[----:B-1----:R-:W-:-:S04]  /*00d0*/  UISETP.NE.U32.AND UP0, UPT, UR6, URZ, UPT ;  /* 0x000000ff0600728c */ /* 0x002fc8000bf05070 */
[----:B------:R-:W-:-:S09]  /*00e0*/  UISETP.NE.AND.EX UP0, UPT, UR7, URZ, UPT, UP0 ;  /* 0x000000ff0700728c */ /* 0x000fd2000bf05300 */
[----:B------:R-:W-:Y:S05]  /*00f0*/  BRA.U !UP0, `(.L_x_1) ;  /* 0x0000000108107547 */ /* 0x000fea000b800000 */
[----:B------:R-:W1:Y:S02]  /*0100*/  LDC.64 R2, c[0x0][0x888] ;  /* 0x00022200ff027b82 */ /* 0x000e640000000a00 */
[----:B-1----:R1:W5:Y:S01]  /*0110*/  LDG.E R49, desc[UR40][R2.64] ;  /* 0x0000002802317981 */ /* 0x002362000c1e1900 */
[----:B------:R-:W-:Y:S01]  /*0120*/  HFMA2 R96, -RZ, RZ, 0, 5.9604644775390625e-08 ;  /* 0x00000001ff607431 */ /* 0x000fe200000001ff */
[----:B------:R-:W-:Y:S05]  /*0130*/  BRA `(.L_x_0) ;  /* 0x00000000000c7947 */ /* 0x000fea0003800000 */
.L_x_1:
[----:B------:R-:W1:Y:S01]  /*0140*/  LDCU UR6, c[0x0][0x880] ;  /* 0x00011000ff0677ac */ /* 0x000e620008000800 */
[----:B------:R-:W-:Y:S01]  /*0150*/  HFMA2 R96, -RZ, RZ, 0, 5.9604644775390625e-08 ;  /* 0x00000001ff607431 */ /* 0x000fe200000001ff */
[----:B-1----:R-:W-:-:S07]  /*0160*/  MOV R49, UR6 ;  /* 0x0000000600317c02 */ /* 0x002fce0008000f00 */
.L_x_0:
[----:B------:R-:W2:Y:S02]  /*0170*/  LDCU.64 UR6, c[0x0][0x8b0] ;  /* 0x00011600ff0677ac */ /* 0x000ea40008000a00 */
[----:B--2---:R-:W-:-:S04]  /*0180*/  UISETP.NE.U32.AND UP0, UPT, UR6, URZ, UPT ;  /* 0x000000ff0600728c */ /* 0x004fc8000bf05070 */
[----:B------:R-:W-:-:S09]  /*0190*/  UISETP.NE.AND.EX UP0, UPT, UR7, URZ, UPT, UP0 ;  /* 0x000000ff0700728c */ /* 0x000fd2000bf05300 */
[----:B------:R-:W-:Y:S05]  /*01a0*/  BRA.U UP0, `(.L_x_2) ;  /* 0x0000000100247547 */ /* 0x000fea000b800000 */
[----:B------:R-:W2:Y:S02]  /*01b0*/  LDCU.64 UR6, c[0x0][0x8a8] ;  /* 0x00011500ff0677ac */ /* 0x000ea40008000a00 */
[----:B--2---:R-:W-:-:S04]  /*01c0*/  UISETP.NE.U32.AND UP0, UPT, UR6, URZ, UPT ;  /* 0x000000ff0600728c */ /* 0x004fc8000bf05070 */
[----:B------:R-:W-:-:S09]  /*01d0*/  UISETP.NE.AND.EX UP0, UPT, UR7, URZ, UPT, UP0 ;  /* 0x000000ff0700728c */ /* 0x000fd2000bf05300 */
[----:B------:R-:W-:Y:S05]  /*01e0*/  BRA.U !UP0, `(.L_x_3) ;  /* 0x00000001080c7547 */ /* 0x000fea000b800000 */
[----:B-1----:R-:W1:Y:S02]  /*01f0*/  LDC.64 R2, c[0x0][0x8a8] ;  /* 0x00022a00ff027b82 */ /* 0x002e640000000a00 */
[----:B-1----:R2:W5:Y:S01]  /*0200*/  LDG.E R47, desc[UR40][R2.64] ;  /* 0x00000028022f7981 */ /* 0x002562000c1e1900 */
[----:B------:R-:W-:Y:S05]  /*0210*/  BRA `(.L_x_2) ;  /* 0x0000000000087947 */ /* 0x000fea0003800000 */
.L_x_3:
[----:B------:R-:W2:Y:S02]  /*0220*/  LDCU UR6, c[0x0][0x8a0] ;  /* 0x00011400ff0677ac */ /* 0x000ea40008000800 */
[----:B--2---:R-:W-:Y:S02]  /*0230*/  MOV R47, UR6 ;  /* 0x00000006002f7c02 */ /* 0x004fe40008000f00 */
.L_x_2:
[----:B------:R-:W-:Y:S01]  /*0240*/  IMAD.U32 R0, RZ, RZ, UR8 ;  /* 0x00000008ff007e24 */ /* 0x000fe2000f8e00ff */
[----:B------:R-:W-:Y:S04]  /*0250*/  BSSY.RECONVERGENT B0, `(.L_x_4) ;  /* 0x000000c000007945 */ /* 0x000fe80003800200 */
[C---:B------:R-:W-:Y:S02]  /*0260*/  ISETP.NE.OR P1, PT, R0.reuse, 0x1, !P5 ;  /* 0x000000010000780c */ /* 0x040fe40006f25670 */
[----:B------:R-:W-:-:S11]  /*0270*/  ISETP.NE.OR P0, PT, R0, 0x3, !P5 ;  /* 0x000000030000780c */ /* 0x000fd60006f05670 */
[----:B------:R-:W-:Y:S05]  /*0280*/  @P1 BRA `(.L_x_5) ;  /* 0x0000000000201947 */ /* 0x000fea0003800000 */
[----:B------:R-:W3:Y:S02]  /*0290*/  LDCU.64 UR6, c[0x0][0x348] ;  /* 0x00006900ff0677ac */ /* 0x000ee40008000a00 */
[----:B---3--:R-:W-:Y:S02]  /*02a0*/  UIADD3 UR10, UP1, UPT, UR6, 0x80, URZ ;  /* 0x00000080060a7890 */ /* 0x008fe4000ff3e0ff */
[----:B------:R-:W-:Y:S02]  /*02b0*/  UIADD3 UR6, UP0, UPT, UR6, 0x180, URZ ;  /* 0x0000018006067890 */ /* 0x000fe4000ff1e0ff */
[----:B------:R-:W-:Y:S02]  /*02c0*/  UIADD3.X UR11, UPT, UPT, URZ, UR7, URZ, UP1, !UPT ;  /* 0x00000007ff0b7290 */ /* 0x000fe40008ffe4ff */
[----:B------:R-:W-:-:S07]  /*02d0*/  UIADD3.X UR7, UPT, UPT, URZ, UR7, URZ, UP0, !UPT ;  /* 0x00000007ff077290 */ /* 0x000fce00087fe4ff */
[----:B------:R3:W-:Y:S02]  /*02e0*/  UTMACCTL.PF [UR10] ;  /* 0x000000000a0079b9 */ /* 0x0007e40008040000 */
[----:B------:R3:W-:Y:S02]  /*02f0*/  UTMACCTL.PF [UR6] ;  /* 0x00000000060079b9 */ /* 0x0007e40008040000 */
[----:B---3--:R-:W-:Y:S01]  /*0300*/  NOP ;  /* 0x0000000000007918 */ /* 0x008fe20000000000 */
.L_x_5:
[----:B------:R-:W-:Y:S05]  /*0310*/  BSYNC.RECONVERGENT B0 ;  /* 0x0000000000007941 */ /* 0x000fea0003800200 */
.L_x_4:
[----:B------:R-:W-:Y:S04]  /*0320*/  BSSY.RECONVERGENT B0, `(.L_x_6) ;  /* 0x000000a000007945 */ /* 0x000fe80003800200 */
        /* <DEDUP_REMOVED lines=9> */
.L_x_7:
[----:B------:R-:W-:Y:S05]  /*03c0*/  BSYNC.RECONVERGENT B0 ;  /* 0x0000000000007941 */ /* 0x000fea0003800200 */
.L_x_6:
[----:B------:R-:W3:Y:S01]  /*03d0*/  LDCU.64 UR6, c[0x0][0x888] ;  /* 0x00011100ff0677ac */ /* 0x000ee20008000a00 */
[----:B------:R-:W-:Y:S02]  /*03e0*/  UISETP.EQ.U32.AND UP1, UPT, UR4, URZ, UPT ;  /* 0x000000ff0400728c */ /* 0x000fe4000bf22070 */
[----:B------:R-:W-:Y:S02]  /*03f0*/  UPLOP3.LUT UP2, UPT, UPT, UPT, UPT, 0x80, 0x8 ;  /* 0x000000000008789c */ /* 0x000fe40003f4f070 */
[----:B---3--:R-:W-:-:S04]  /*0400*/  UISETP.NE.U32.AND UP0, UPT, UR6, URZ, UPT ;  /* 0x000000ff0600728c */ /* 0x008fc8000bf05070 */
[----:B------:R-:W-:-:S04]  /*0410*/  UISETP.NE.AND.EX UP0, UPT, UR7, URZ, UPT, UP0 ;  /* 0x000000ff0700728c */ /* 0x000fc8000bf05300 */
[----:B------:R-:W-:-:S04]  /*0420*/  UISETP.EQ.OR.EX UP3, UPT, UR5, URZ, !UP0, UP1 ;  /* 0x000000ff0500728c */ /* 0x000fc8000c762710 */
[----:B------:R-:W-:-:S05]  /*0430*/  UP2UR UR44, UPR, URZ, 0x8 ;  /* 0x00000008ff2c7883 */ /* 0x000fca0008000000 */
[----:B------:R-:W-:Y:S07]  /*0440*/  BRA.U !UP3, `(.L_x_8) ;  /* 0x000000010b207547 */ /* 0x000fee000b800000 */
[----:B------:R-:W-:Y:S01]  /*0450*/  UISETP.NE.U32.AND UP2, UPT, UR4, URZ, UPT ;  /* 0x000000ff0400728c */ /* 0x000fe2000bf45070 */
[----:B-----5:R-:W-:Y:S01]  /*0460*/  FSETP.NEU.AND P0, PT, R49, RZ, PT ;  /* 0x000000ff3100720b */ /* 0x020fe20003f0d000 */
[----:B------:R-:W-:Y:S02]  /*0470*/  USEL UR4, URZ, 0xffffffff, UP0 ;  /* 0xffffffffff047887 */ /* 0x000fe40008000000 */
[----:B------:R-:W-:-:S10]  /*0480*/  UISETP.NE.AND.EX UP2, UPT, UR5, URZ, UPT, UP2 ;  /* 0x000000ff0500728c */ /* 0x000fd4000bf45320 */
[----:B------:R-:W-:Y:S01]  /*0490*/  VOTEU.ANY UP1, P0 ;  /* 0x0000000000ff7886 */ /* 0x000fe20000020100 */
[----:B------:R-:W-:-:S04]  /*04a0*/  @!UP2 USEL UR4, URZ, 0xffffffff, UP1 ;  /* 0xffffffffff04a887 */ /* 0x000fc80008800000 */
[----:B------:R-:W-:-:S04]  /*04b0*/  ULOP3.LUT UR4, UR4, 0x1, URZ, 0xc0, !UPT ;  /* 0x0000000104047892 */ /* 0x000fc8000f8ec0ff */
[----:B------:R-:W-:-:S11]  /*04c0*/  UISETP.NE.U32.AND UP2, UPT, UR4, 0x1, UPT ;  /* 0x000000010400788c */ /* 0x000fd6000bf45070 */
.L_x_8:
[----:B-12---:R-:W1:Y:S01]  /*04d0*/  SHFL.IDX PT, R2, R104, RZ, 0x1f ;  /* 0x00001fff68027589 */ /* 0x006e6200000e0000 */
[----:B------:R-:W-:-:S04]  /*04e0*/  UISETP.NE.AND UP1, UPT, UR8, 0x2, UPT ;  /* 0x000000020800788c */ /* 0x000fc8000bf25270 */
[----:B------:R-:W-:Y:S01]  /*04f0*/  USEL UR13, URZ, 0x1, UP1 ;  /* 0x00000001ff0d7887 */ /* 0x000fe20008800000 */
[----:B-1----:R-:W-:-:S13]  /*0500*/  ISETP.NE.AND P0, PT, R2, RZ, PT ;  /* 0x000000ff0200720c */ /* 0x002fda0003f05270 */
[----:B------:R-:W-:Y:S05]  /*0510*/  @P0 BRA `(.L_x_9) ;  /* 0x00000004000c0947 */ /* 0x000fea0003800000 */
[----:B------:R-:W-:Y:S01]  /*0520*/  ELECT P0, URZ, PT ;  /* 0x0000000000ff782f */ /* 0x000fe20003800000 */
[----:B------:R-:W-:-:S12]  /*0530*/  BSSY.RECONVERGENT B0, `(.L_x_9) ;  /* 0x0000041000007945 */ /* 0x000fd80003800200 */
[----:B------:R-:W-:Y:S05]  /*0540*/  @!P0 BRA `(.L_x_10) ;  /* 0x0000000000fc8947 */ /* 0x000fea0003800000 */
[----:B------:R-:W1:Y:S01]  /*0550*/  S2UR UR5, SR_CgaCtaId ;  /* 0x00000000000579c3 */ /* 0x000e620000008800 */
[----:B------:R-:W-:Y:S01]  /*0560*/  UMOV UR6, 0x400 ;  /* 0x0000040000067882 */ /* 0x000fe20000000000 */
[----:B------:R-:W-:Y:S01]  /*0570*/  UMOV UR4, 0x1 ;  /* 0x0000000100047882 */ /* 0x000fe20000000000 */
[----:B-1----:R-:W-:Y:S02]  /*0580*/  ULEA UR5, UR5, UR6, 0x18 ;  /* 0x0000000605057291 */ /* 0x002fe4000f8ec0ff */
[----:B------:R-:W-:-:S04]  /*0590*/  UIADD3 UR6, UPT, UPT, -UR4, 0x100000, URZ ;  /* 0x0010000004067890 */ /* 0x000fc8000fffe1ff */
[----:B------:R-:W-:Y:S02]  /*05a0*/  USHF.L.U32 UR7, UR6, 0xb, URZ ;  /* 0x0000000b06077899 */ /* 0x000fe400080006ff */
[----:B------:R-:W-:Y:S01]  /*05b0*/  USHF.L.U32 UR6, UR6, 0x1, URZ ;  /* 0x0000000106067899 */ /* 0x000fe200080006ff */
[----:B------:R-:W1:Y:S11]  /*05c0*/  FENCE.VIEW.ASYNC.S ;  /* 0x00000000000073c6 */ /* 0x000e760000000000 */
[----:B-1----:R1:W2:Y:S01]  /*05d0*/  SYNCS.EXCH.64 URZ, [UR5], UR6 ;  /* 0x0000000605ff75b2 */ /* 0x0022a20008000100 */
[----:B------:R1:W3:Y:S01]  /*05e0*/  SYNCS.EXCH.64 URZ, [UR5+0xd8], UR6 ;  /* 0x0000d80605ff75b2 */ /* 0x0002e20008000100 */
[----:B------:R1:W4:Y:S01]  /*05f0*/  SYNCS.EXCH.64 URZ, [UR5+0x8], UR6 ;  /* 0x0000080605ff75b2 */ /* 0x0003220008000100 */
[----:B------:R1:W1:Y:S01]  /*0600*/  SYNCS.EXCH.64 URZ, [UR5+0xe0], UR6 ;  /* 0x0000e00605ff75b2 */ /* 0x0002620008000100 */
        /* <DEDUP_REMOVED lines=50> */
[----:B--234-:R-:W-:Y:S01]  /*0930*/  NOP ;  /* 0x0000000000007918 */ /* 0x01cfe20000000000 */
.L_x_10:
[----:B-1----:R-:W-:Y:S05]  /*0940*/  BSYNC.RECONVERGENT B0 ;  /* 0x0000000000007941 */ /* 0x002fea0003800200 */
.L_x_9:
[----:B------:R-:W1:Y:S01]  /*0950*/  SHFL.IDX PT, R2, R104, RZ, 0x1f ;  /* 0x00001fff68027589 */ /* 0x000e6200000e0000 */
[----:B------:R-:W-:Y:S01]  /*0960*/  NOP ;  /* 0x0000000000007918 */ /* 0x000fe20000000000 */
[----:B-1----:R-:W-:-:S13]  /*0970*/  ISETP.NE.AND P0, PT, R2, 0x1, PT ;  /* 0x000000010200780c */ /* 0x002fda0003f05270 */
[----:B------:R-:W-:Y:S05]  /*0980*/  @P0 BRA `(.L_x_11) ;  /* 0x0000000000400947 */ /* 0x000fea0003800000 */
[----:B------:R-:W1:Y:S01]  /*0990*/  S2UR UR6, SR_CgaCtaId ;  /* 0x00000000000679c3 */ /* 0x000e620000008800 */
[----:B------:R-:W-:Y:S01]  /*09a0*/  UMOV UR7, 0x400 ;  /* 0x0000040000077882 */ /* 0x000fe20000000000 */
[----:B------:R-:W-:Y:S01]  /*09b0*/  UMOV UR5, 0x20 ;  /* 0x0000002000057882 */ /* 0x000fe20000000000 */
[----:B------:R-:W-:Y:S01]  /*09c0*/  UMOV UR4, 0x80 ;  /* 0x0000008000047882 */ /* 0x000fe20000000000 */
[----:B------:R-:W-:-:S04]  /*09d0*/  UIADD3 UR10, UPT, UPT, -UR5, 0x100000, URZ ;  /* 0x00100000050a7890 */ /* 0x000fc8000fffe1ff */
[----:B------:R-:W-:Y:S02]  /*09e0*/  USHF.L.U32 UR11, UR10, 0xb, URZ ;  /* 0x0000000b0a0b7899 */ /* 0x000fe400080006ff */
[----:B------:R-:W-:Y:S02]  /*09f0*/  USHF.L.U32 UR10, UR10, 0x1, URZ ;  /* 0x000000010a0a7899 */ /* 0x000fe400080006ff */
[----:B------:R-:W-:-:S04]  /*0a00*/  UIADD3 UR4, UPT, UPT, -UR4, 0x100000, URZ ;  /* 0x0010000004047890 */ /* 0x000fc8000fffe1ff */
[----:B------:R-:W-:Y:S02]  /*0a10*/  USHF.L.U32 UR5, UR4, 0xb, URZ ;  /* 0x0000000b04057899 */ /* 0x000fe400080006ff */
[----:B------:R-:W-:Y:S01]  /*0a20*/  USHF.L.U32 UR4, UR4, 0x1, URZ ;  /* 0x0000000104047899 */ /* 0x000fe200080006ff */
[----:B------:R-:W-:Y:S01]  /*0a30*/  ELECT P0, URZ, PT ;  /* 0x0000000000ff782f */ /* 0x000fe20003800000 */
[----:B-1----:R-:W-:Y:S01]  /*0a40*/  ULEA UR6, UR6, UR7, 0x18 ;  /* 0x0000000706067291 */ /* 0x002fe2000f8ec0ff */
[----:B------:R-:W1:Y:S11]  /*0a50*/  FENCE.VIEW.ASYNC.S ;  /* 0x00000000000073c6 */ /* 0x000e760000000000 */
[----:B-1----:R1:W2:Y:S01]  /*0a60*/  SYNCS.EXCH.64 URZ, [UR6+0x1b0], UR10 ;  /* 0x0001b00a06ff75b2 */ /* 0x0022a20008000100 */
[----:B------:R1:W3:Y:S01]  /*0a70*/  SYNCS.EXCH.64 URZ, [UR6+0x1b8], UR4 ;  /* 0x0001b80406ff75b2 */ /* 0x0002e20008000100 */
[----:B------:R-:W-:Y:S01]  /*0a80*/  NOP ;  /* 0x0000000000007918 */ /* 0x000fe20000000000 */
.L_x_11:
[----:B------:R-:W4:Y:S01]  /*0a90*/  SHFL.IDX PT, R2, R104, RZ, 0x1f ;  /* 0x00001fff68027589 */ /* 0x000f2200000e0000 */
[----:B------:R-:W-:Y:S01]  /*0aa0*/  NOP ;  /* 0x0000000000007918 */ /* 0x000fe20000000000 */
[----:B----4-:R-:W-:-:S13]  /*0ab0*/  ISETP.NE.AND P0, PT, R2, 0x3, PT ;  /* 0x000000030200780c */ /* 0x010fda0003f05270 */
[----:B------:R-:W-:Y:S05]  /*0ac0*/  @P0 BRA `(.L_x_12) ;  /* 0x0000000000300947 */ /* 0x000fea0003800000 */
[----:B-1----:R-:W1:Y:S01]  /*0ad0*/  S2UR UR5, SR_CgaCtaId ;  /* 0x00000000000579c3 */ /* 0x002e620000008800 */
[----:B------:R-:W-:Y:S01]  /*0ae0*/  UMOV UR6, 0x400 ;  /* 0x0000040000067882 */ /* 0x000fe20000000000 */
[----:B------:R-:W-:Y:S01]  /*0af0*/  UMOV UR4, 0x20 ;  /* 0x0000002000047882 */ /* 0x000fe20000000000 */
[----:B------:R-:W-:Y:S01]  /*0b00*/  ELECT P0, URZ, PT ;  /* 0x0000000000ff782f */ /* 0x000fe20003800000 */
[----:B-1----:R-:W-:Y:S02]  /*0b10*/  ULEA UR5, UR5, UR6, 0x18 ;  /* 0x0000000605057291 */ /* 0x002fe4000f8ec0ff */
[----:B------:R-:W-:-:S04]  /*0b20*/  UIADD3 UR6, UPT, UPT, -UR4, 0x100000, URZ ;  /* 0x0010000004067890 */ /* 0x000fc8000fffe1ff */
[----:B------:R-:W-:Y:S02]  /*0b30*/  USHF.L.U32 UR7, UR6, 0xb, URZ ;  /* 0x0000000b06077899 */ /* 0x000fe400080006ff */
[----:B------:R-:W-:Y:S01]  /*0b40*/  USHF.L.U32 UR6, UR6, 0x1, URZ ;  /* 0x0000000106067899 */ /* 0x000fe200080006ff */
[----:B------:R-:W1:Y:S11]  /*0b50*/  FENCE.VIEW.ASYNC.S ;  /* 0x00000000000073c6 */ /* 0x000e760000000000 */
[----:B-1----:R4:W1:Y:S01]  /*0b60*/  SYNCS.EXCH.64 URZ, [UR5+0x1c0], UR6 ;  /* 0x0001c00605ff75b2 */ /* 0x0028620008000100 */
[----:B------:R4:W1:Y:S02]  /*0b70*/  SYNCS.EXCH.64 URZ, [UR5+0x1c8], UR6 ;  /* 0x0001c80605ff75b2 */ /* 0x0008640008000100 */
[----:B----4-:R-:W-:Y:S01]  /*0b80*/  NOP ;  /* 0x0000000000007918 */ /* 0x010fe20000000000 */
.L_x_12:
[----:B------:R-:W4:Y:S01]  /*0b90*/  SHFL.IDX PT, R2, R104, RZ, 0x1f ;  /* 0x00001fff68027589 */ /* 0x000f2200000e0000 */
[----:B------:R-:W-:Y:S01]  /*0ba0*/  NOP ;  /* 0x0000000000007918 */ /* 0x000fe20000000000 */
[----:B----4-:R-:W-:-:S13]  /*0bb0*/  ISETP.NE.AND P0, PT, R2, 0x4, PT ;  /* 0x000000040200780c */ /* 0x010fda0003f05270 */
[----:B------:R-:W-:Y:S05]  /*0bc0*/  @P0 BRA `(.L_x_13) ;  /* 0x00000000004c0947 */ /* 0x000fea0003800000 */
[----:B-1----:R-:W1:Y:S01]  /*0bd0*/  S2UR UR5, SR_CgaCtaId ;  /* 0x00000000000579c3 */ /* 0x002e620000008800 */
[----:B------:R-:W-:Y:S01]  /*0be0*/  UMOV UR7, 0x100 ;  /* 0x0000010000077882 */ /* 0x000fe20000000000 */
[----:B------:R-:W-:Y:S01]  /*0bf0*/  UMOV UR6, 0x400 ;  /* 0x0000040000067882 */ /* 0x000fe20000000000 */
[----:B------:R-:W-:Y:S01]  /*0c00*/  USEL UR7, UR7, 0xe0, UP2 ;  /* 0x000000e007077887 */ /* 0x000fe20009000000 */
[----:B------:R-:W-:Y:S01]  /*0c10*/  UMOV UR4, 0x1 ;  /* 0x0000000100047882 */ /* 0x000fe20000000000 */
[----:B------:R-:W-:Y:S01]  /*0c20*/  ELECT P0, URZ, PT ;  /* 0x0000000000ff782f */ /* 0x000fe20003800000 */
[----:B------:R-:W-:-:S04]  /*0c30*/  UIADD3 UR10, UPT, UPT, -UR4, 0x100000, URZ ;  /* 0x00100000040a7890 */ /* 0x000fc8000fffe1ff */
[----:B------:R-:W-:Y:S02]  /*0c40*/  USHF.L.U32 UR11, UR10, 0xb, URZ ;  /* 0x0000000b0a0b7899 */ /* 0x000fe400080006ff */
[----:B------:R-:W-:Y:S02]  /*0c50*/  USHF.L.U32 UR10, UR10, 0x1, URZ ;  /* 0x000000010a0a7899 */ /* 0x000fe400080006ff */
[----:B-1----:R-:W-:Y:S02]  /*0c60*/  ULEA UR5, UR5, UR6, 0x18 ;  /* 0x0000000605057291 */ /* 0x002fe4000f8ec0ff */
[----:B------:R-:W-:-:S04]  /*0c70*/  UIADD3 UR6, UPT, UPT, -UR7, 0x100000, URZ ;  /* 0x0010000007067890 */ /* 0x000fc8000fffe1ff */
[----:B------:R-:W-:Y:S02]  /*0c80*/  USHF.L.U32 UR7, UR6, 0xb, URZ ;  /* 0x0000000b06077899 */ /* 0x000fe400080006ff */
[----:B------:R-:W-:Y:S01]  /*0c90*/  USHF.L.U32 UR6, UR6, 0x1, URZ ;  /* 0x0000000106067899 */ /* 0x000fe200080006ff */
[----:B------:R-:W1:Y:S03]  /*0ca0*/  FENCE.VIEW.ASYNC.S ;  /* 0x00000000000073c6 */ /* 0x000e660000000000 */
[----:B-1----:R4:W1:Y:S08]  /*0cb0*/  SYNCS.EXCH.64 URZ, [UR5+0x1d0], UR10 ;  /* 0x0001d00a05ff75b2 */ /* 0x0028700008000100 */
[----:B------:R4:W1:Y:S01]  /*0cc0*/  SYNCS.EXCH.64 URZ, [UR5+0x1e0], UR6 ;  /* 0x0001e00605ff75b2 */ /* 0x0008620008000100 */
[----:B------:R4:W1:Y:S01]  /*0cd0*/  SYNCS.EXCH.64 URZ, [UR5+0x1d8], UR10 ;  /* 0x0001d80a05ff75b2 */ /* 0x0008620008000100 */
[----:B------:R4:W1:Y:S02]  /*0ce0*/  SYNCS.EXCH.64 URZ, [UR5+0x1e8], UR6 ;  /* 0x0001e80605ff75b2 */ /* 0x0008640008000100 */
[----:B----4-:R-:W-:Y:S01]  /*0cf0*/  NOP ;  /* 0x0000000000007918 */ /* 0x010fe20000000000 */
.L_x_13:
[----:B------:R-:W4:Y:S01]  /*0d00*/  SHFL.IDX PT, R2, R104, RZ, 0x1f ;  /* 0x00001fff68027589 */ /* 0x000f2200000e0000 */
[----:B------:R-:W-:Y:S01]  /*0d10*/  NOP ;  /* 0x0000000000007918 */ /* 0x000fe20000000000 */
[----:B----4-:R-:W-:-:S13]  /*0d20*/  ISETP.NE.AND P0, PT, R2, 0x5, PT ;  /* 0x000000050200780c */ /* 0x010fda0003f05270 */
[----:B------:R-:W-:Y:S05]  /*0d30*/  @P0 BRA `(.L_x_14) ;  /* 0x0000000000580947 */ /* 0x000fea0003800000 */
[----:B-1----:R-:W1:Y:S01]  /*0d40*/  S2UR UR6, SR_CgaCtaId ;  /* 0x00000000000679c3 */ /* 0x002e620000008800 */
        /* <DEDUP_REMOVED lines=12> */
[----:B-1----:R4:W1:Y:S01]  /*0e10*/  SYNCS.EXCH.64 URZ, [UR6+0x1f0], UR10 ;  /* 0x0001f00a06ff75b2 */ /* 0x0028620008000100 */
[----:B------:R4:W1:Y:S01]  /*0e20*/  SYNCS.EXCH.64 URZ, [UR6+0x210], UR4 ;  /* 0x0002100406ff75b2 */ /* 0x0008620008000100 */
[----:B------:R4:W1:Y:S01]  /*0e30*/  SYNCS.EXCH.64 URZ, [UR6+0x1f8], UR10 ;  /* 0x0001f80a06ff75b2 */ /* 0x0008620008000100 */
[----:B------:R4:W1:Y:S01]  /*0e40*/  SYNCS.EXCH.64 URZ, [UR6+0x218], UR4 ;  /* 0x0002180406ff75b2 */ /* 0x0008620008000100 */
[----:B------:R4:W1:Y:S01]  /*0e50*/  SYNCS.EXCH.64 URZ, [UR6+0x200], UR10 ;  /* 0x0002000a06ff75b2 */ /* 0x0008620008000100 */
[----:B------:R4:W1:Y:S01]  /*0e60*/  SYNCS.EXCH.64 URZ, [UR6+0x220], UR4 ;  /* 0x0002200406ff75b2 */ /* 0x0008620008000100 */
[----:B------:R4:W1:Y:S01]  /*0e70*/  SYNCS.EXCH.64 URZ, [UR6+0x208], UR10 ;  /* 0x0002080a06ff75b2 */ /* 0x0008620008000100 */
[----:B------:R4:W1:Y:S02]  /*0e80*/  SYNCS.EXCH.64 URZ, [UR6+0x228], UR4 ;  /* 0x0002280406ff75b2 */ /* 0x0008640008000100 */
[----:B----4-:R-:W-:Y:S01]  /*0e90*/  NOP ;  /* 0x0000000000007918 */ /* 0x010fe20000000000 */
.L_x_14:
        /* <DEDUP_REMOVED lines=14> */
[----:B------:R4:W1:Y:S01]  /*0f80*/  SYNCS.EXCH.64 URZ, [UR5+0x240], UR6 ;  /* 0x0002400605ff75b2 */ /* 0x0008620008000100 */
[----:B------:R4:W1:Y:S01]  /*0f90*/  SYNCS.EXCH.64 URZ, [UR5+0x238], UR6 ;  /* 0x0002380605ff75b2 */ /* 0x0008620008000100 */
[----:B------:R4:W1:Y:S02]  /*0fa0*/  SYNCS.EXCH.64 URZ, [UR5+0x248], UR6 ;  /* 0x0002480605ff75b2 */ /* 0x0008640008000100 */
[----:B----4-:R-:W-:Y:S01]  /*0fb0*/  NOP ;  /* 0x0000000000007918 */ /* 0x010fe20000000000 */
.L_x_15:
[----:B-1----:R-:W1:Y:S01]  /*0fc0*/  S2UR UR5, SR_CTAID.X ;  /* 0x00000000000579c3 */ /* 0x002e620000002500 */
[----:B------:R-:W-:-:S05]  /*0fd0*/  CS2R.32 R97, SR_CgaSize ;  /* 0x0000000000617805 */ /* 0x000fca0000008a00 */
[----:B------:R-:W-:-:S05]  /*0fe0*/  IMAD R97, R97, -0xa0, RZ ;  /* 0xffffff6061617824 */ /* 0x000fca00078e02ff */
[----:B------:R-:W-:-:S14]  /*0ff0*/  R2UR UR7, R97 ;  /* 0x00000000610772ca */ /* 0x000fdc00000e0000 */
[----:B------:R-:W4:Y:S01]  /*1000*/  LDCU UR7, c[0x0][UR7+0x2b0] ;  /* 0x00005600070777ac */ /* 0x000f220008000800 */
[----:B------:R-:W-:Y:S01]  /*1010*/  NOP ;  /* 0x0000000000007918 */ /* 0x000fe20000000000 */
[----:B------:R-:W-:-:S05]  /*1020*/  CS2R.32 R97, SR_CgaSize ;  /* 0x0000000000617805 */ /* 0x000fca0000008a00 */
[----:B------:R-:W-:-:S05]  /*1030*/  IMAD R97, R97, -0xa0, RZ ;  /* 0xffffff6061617824 */ /* 0x000fca00078e02ff */
[----:B------:R-:W-:-:S14]  /*1040*/  R2UR UR6, R97 ;  /* 0x00000000610672ca */ /* 0x000fdc00000e0000 */
[----:B------:R-:W2:Y:S01]  /*1050*/  LDCU UR6, c[0x0][UR6+0x2b4] ;  /* 0x00005680060677ac */ /* 0x000ea20008000800 */
[----:B------:R-:W3:Y:S08]  /*1060*/  S2UR UR4, SR_CTAID.Y ;  /* 0x00000000000479c3 */ /* 0x000ef00000002600 */
[----:B------:R-:W2:Y:S01]  /*1070*/  LDC R9, c[0x0][0xb24] ;  /* 0x0002c900ff097b82 */ /* 0x000ea20000000800 */
[----:B-1----:R-:W-:-:S02]  /*1080*/  I2FP.F32.U32 R5, UR5 ;  /* 0x0000000500057c45 */ /* 0x002fc40008201000 */
[----:B------:R-:W-:-:S05]  /*1090*/  CS2R.32 R3, SR_CgaSize ;  /* 0x0000000000037805 */ /* 0x000fca0000008a00 */
[----:B------:R-:W-:-:S06]  /*10a0*/  IMAD R3, R3, -0xa0, RZ ;  /* 0xffffff6003037824 */ /* 0x000fcc00078e02ff */
[----:B------:R-:W1:Y:S01]  /*10b0*/  LDC R3, c[0x0][R3+0x2a0] ;  /* 0x0000a80003037b82 */ /* 0x000e620000000800 */
[----:B------:R-:W-:Y:S01]  /*10c0*/  MOV R97, UR5 ;  /* 0x0000000500617c02 */ /* 0x000fe20008000f00 */
[----:B----4-:R-:W-:Y:S01]  /*10d0*/  FMUL R5, R5, UR7 ;  /* 0x0000000705057c20 */ /* 0x010fe20008400000 */
[----:B---3--:R-:W-:Y:S02]  /*10e0*/  I2FP.F32.U32 R4, UR4 ;  /* 0x0000000400047c45 */ /* 0x008fe40008201000 */
[----:B------:R-:W-:-:S05]  /*10f0*/  CS2R.32 R2, SR_CgaSize ;  /* 0x0000000000027805 */ /* 0x000fca0000008a00 */
[----:B------:R-:W-:-:S06]  /*1100*/  IMAD R2, R2, -0xa0, RZ ;  /* 0xffffff6002027824 */ /* 0x000fcc00078e02ff */
[----:B------:R-:W3:Y:S01]  /*1110*/  LDC R2, c[0x0][R2+0x2a4] ;  /* 0x0000a90002027b82 */ /* 0x000ee20000000800 */
[----:B------:R-:W4:Y:S01]  /*1120*/  F2I.U32.TRUNC.NTZ R90, R5 ;  /* 0x00000005005a7305 */ /* 0x000f22000020f000 */
[----:B------:R-:W-:Y:S01]  /*1130*/  MOV R91, UR4 ;  /* 0x00000004005b7c02 */ /* 0x000fe20008000f00 */
[----:B--2---:R-:W-:-:S05]  /*1140*/  FMUL R4, R4, UR6 ;  /* 0x0000000604047c20 */ /* 0x004fca0008400000 */
[----:B------:R-:W-:Y:S01]  /*1150*/  BAR.SYNC.DEFER_BLOCKING 0x0 ;  /* 0x0000000000007b1d */ /* 0x000fe20000010000 */
[----:B------:R-:W-:-:S05]  /*1160*/  ISETP.GE.AND P0, PT, R9, 0x1, PT ;  /* 0x000000010900780c */ /* 0x000fca0003f06270 */
[----:B------:R-:W2:Y:S02]  /*1170*/  F2I.U32.TRUNC.NTZ R79, R4 ;  /* 0x00000004004f7305 */ /* 0x000ea4000020f000 */
[----:B------:R-:W3:Y:S01]  /*1180*/  S2UR UR36, SR_CTAID.Z ;  /* 0x00000000002479c3 */ /* 0x000ee20000002700 */
[----:B----4-:R-:W-:-:S05]  /*1190*/  IADD3 R90, PT, PT, -R90, RZ, RZ ;  /* 0x000000ff5a5a7210 */ /* 0x010fca0007ffe1ff */
[----:B-1----:R-:W-:Y:S01]  /*11a0*/  IMAD R90, R3, R90, UR5 ;  /* 0x00000005035a7e24 */ /* 0x002fe2000f8e025a */
[----:B--2---:R-:W-:-:S05]  /*11b0*/  IADD3 R79, PT, PT, -R79, RZ, RZ ;  /* 0x000000ff4f4f7210 */ /* 0x004fca0007ffe1ff */
[----:B---3--:R-:W-:Y:S01]  /*11c0*/  IMAD R79, R2, R79, UR4 ;  /* 0x00000004024f7e24 */ /* 0x008fe2000f8e024f */
[----:B------:R-:W-:Y:S06]  /*11d0*/  @!P0 BRA `(.L_x_16) ;  /* 0x0000000000b88947 */ /* 0x000fec0003800000 */
[----:B------:R-:W1:Y:S01]  /*11e0*/  LDC.64 R4, c[0x0][0xb18] ;  /* 0x0002c600ff047b82 */ /* 0x000e620000000a00 */
[----:B------:R-:W-:-:S07]  /*11f0*/  ISETP.NE.AND P0, PT, R9, 0x1, PT ;  /* 0x000000010900780c */ /* 0x000fce0003f05270 */
[----:B------:R-:W2:Y:S08]  /*1200*/  LDC R10, c[0x0][0xb0c] ;  /* 0x0002c300ff0a7b82 */ /* 0x000eb00000000800 */
[----:B------:R-:W3:Y:S08]  /*1210*/  LDC R11, c[0x0][0x370] ;  /* 0x0000dc00ff0b7b82 */ /* 0x000ef00000000800 */
[----:B------:R-:W4:Y:S01]  /*1220*/  LDC R12, c[0x0][0x374] ;  /* 0x0000dd00ff0c7b82 */ /* 0x000f220000000800 */
[----:B-1----:R-:W-:-:S07]  /*1230*/  ISETP.NE.AND P1, PT, R4, 0x1, PT ;  /* 0x000000010400780c */ /* 0x002fce0003f25270 */
[----:B------:R-:W3:Y:S01]  /*1240*/  LDC.64 R6, c[0x0][0xb10] ;  /* 0x0002c400ff067b82 */ /* 0x000ee20000000a00 */
[----:B--2---:R-:W-:-:S07]  /*1250*/  ISETP.NE.AND P2, PT, R10, 0x1, PT ;  /* 0x000000010a00780c */ /* 0x004fce0003f45270 */
[----:B------:R-:W1:Y:S08]  /*1260*/  LDC R8, c[0x0][0xb20] ;  /* 0x0002c800ff087b82 */ /* 0x000e700000000800 */
[----:B------:R-:W2:Y:S01]  /*1270*/  LDC.64 R2, c[0x0][0xb28] ;  /* 0x0002ca00ff027b82 */ /* 0x000ea20000000a00 */
[----:B----4-:R-:W-:-:S04]  /*1280*/  IMAD.HI.U32 R13, R12, R5, RZ ;  /* 0x000000050c0d7227 */ /* 0x010fc800078e00ff */
[----:B------:R-:W-:-:S04]  /*1290*/  IMAD.HI.U32 R5, R91, R5, RZ ;  /* 0x000000055b057227 */ /* 0x000fc800078e00ff */
[----:B---3--:R-:W-:-:S04]  /*12a0*/  IMAD.HI.U32 R14, R11, R6, RZ ;  /* 0x000000060b0e7227 */ /* 0x008fc800078e00ff */
[----:B------:R-:W-:Y:S01]  /*12b0*/  IMAD.HI.U32 R16, R97, R6, RZ ;  /* 0x0000000661107227 */ /* 0x000fe200078e00ff */
[-C--:B------:R-:W-:Y:S02]  /*12c0*/  @P2 SHF.R.U32.HI R11, RZ, R7.reuse, R14 ;  /* 0x00000007ff0b2219 */ /* 0x080fe4000001160e */
[-C--:B-1----:R-:W-:Y:S02]  /*12d0*/  @P1 SHF.R.U32.HI R12, RZ, R8.reuse, R13 ;  /* 0x00000008ff0c1219 */ /* 0x082fe4000001160d */
[----:B------:R-:W-:Y:S02]  /*12e0*/  SHF.R.U32.HI R8, RZ, R8, R5 ;  /* 0x00000008ff087219 */ /* 0x000fe40000011605 */
[----:B------:R-:W-:Y:S02]  /*12f0*/  SHF.R.U32.HI R16, RZ, R7, R16 ;  /* 0x00000007ff107219 */ /* 0x000fe40000011610 */
[----:B------:R-:W-:Y:S01]  /*1300*/  SEL R5, R91, R8, !P1 ;  /* 0x000000085b057207 */ /* 0x000fe20004800000 */
[----:B--2---:R-:W-:Y:S01]  /*1310*/  IMAD.HI.U32 R14, R12, R2, RZ ;  /* 0x000000020c0e7227 */ /* 0x004fe200078e00ff */
[----:B------:R-:W-:-:S03]  /*1320*/  SEL R7, R97, R16, !P2 ;  /* 0x0000001061077207 */ /* 0x000fc60005000000 */
[----:B------:R-:W-:Y:S01]  /*1330*/  IMAD.HI.U32 R6, R11, R2, RZ ;  /* 0x000000020b067227 */ /* 0x000fe200078e00ff */
[----:B------:R-:W-:-:S04]  /*1340*/  @P0 SHF.R.U32.HI R12, RZ, R3, R14 ;  /* 0x00000003ff0c0219 */ /* 0x000fc8000001160e */
[----:B------:R-:W-:Y:S01]  /*1350*/  @P0 SHF.R.U32.HI R11, RZ, R3, R6 ;  /* 0x00000003ff0b0219 */ /* 0x000fe20000011606 */
[----:B------:R-:W-:-:S04]  /*1360*/  IMAD R12, R12, R9, RZ ;  /* 0x000000090c0c7224 */ /* 0x000fc800078e02ff */
[----:B------:R-:W-:Y:S01]  /*1370*/  IMAD R6, R11, R9, RZ ;  /* 0x000000090b067224 */ /* 0x000fe200078e02ff */
[----:B------:R-:W-:-:S04]  /*1380*/  ISETP.GE.AND P1, PT, R5, R12, PT ;  /* 0x0000000c0500720c */ /* 0x000fc80003f26270 */
[----:B------:R-:W-:Y:S01]  /*1390*/  ISETP.GE.OR P1, PT, R7, R6, P1 ;  /* 0x000000060700720c */ /* 0x000fe20000f26670 */
[----:B------:R-:W-:-:S05]  /*13a0*/  IMAD.HI.U32 R6, R5, R2, RZ ;  /* 0x0000000205067227 */ /* 0x000fca00078e00ff */
[----:B------:R-:W-:-:S04]  /*13b0*/  SHF.R.U32.HI R6, RZ, R3, R6 ;  /* 0x00000003ff067219 */ /* 0x000fc80000011606 */
[----:B------:R-:W-:-:S03]  /*13c0*/  SEL R6, R5, R6, !P0 ;  /* 0x0000000605067207 */ /* 0x000fc60004000000 */
[----:B------:R-:W-:Y:S01]  /*13d0*/  @!P1 IMAD.HI.U32 R8, R7, R2, RZ ;  /* 0x0000000207089227 */ /* 0x000fe200078e00ff */
[----:B------:R-:W-:-:S04]  /*13e0*/  IADD3 R2, PT, PT, -R6, RZ, RZ ;  /* 0x000000ff06027210 */ /* 0x000fc80007ffe1ff */
[----:B------:R-:W-:Y:S01]  /*13f0*/  @!P1 SHF.R.U32.HI R8, RZ, R3, R8 ;  /* 0x00000003ff089219 */ /* 0x000fe20000011608 */
[----:B------:R-:W-:-:S03]  /*1400*/  IMAD R2, R9, R2, R5 ;  /* 0x0000000209027224 */ /* 0x000fc600078e0205 */
[----:B------:R-:W-:Y:S02]  /*1410*/  @!P1 SEL R3, R7, R8, !P0 ;  /* 0x0000000807039207 */ /* 0x000fe40004000000 */
[----:B------:R-:W-:-:S03]  /*1420*/  IADD3 R8, PT, PT, -R5, RZ, RZ ;  /* 0x000000ff05087210 */ /* 0x000fc60007ffe1ff */
[--C-:B------:R-:W-:Y:S02]  /*1430*/  @!P1 IMAD.IADD R6, R6, 0x1, -R3.reuse ;  /* 0x0000000106069824 */ /* 0x100fe400078e0a03 */
[----:B------:R-:W-:Y:S01]  /*1440*/  @!P1 IMAD R3, R2, R11, R3 ;  /* 0x0000000b02039224 */ /* 0x000fe200078e0203 */
[----:B------:R-:W-:Y:S01]  /*1450*/  IADD3 R2, PT, PT, -R7, RZ, RZ ;  /* 0x000000ff07027210 */ /* 0x000fe20007ffe1ff */
[----:B------:R-:W-:Y:S02]  /*1460*/  @!P1 IMAD R5, R6, R9, R7 ;  /* 0x0000000906059224 */ /* 0x000fe400078e0207 */
[----:B------:R-:W-:Y:S02]  /*1470*/  IMAD R8, R4, R8, R91 ;  /* 0x0000000804087224 */ /* 0x000fe400078e025b */
[----:B------:R-:W-:Y:S02]  /*1480*/  @!P1 IMAD.MOV.U32 R7, RZ, RZ, R3 ;  /* 0x000000ffff079224 */ /* 0x000fe400078e0003 */
[----:B------:R-:W-:-:S02]  /*1490*/  IMAD R2, R10, R2, R97 ;  /* 0x000000020a027224 */ /* 0x000fc400078e0261 */
[----:B------:R-:W-:Y:S02]  /*14a0*/  IMAD R91, R5, R4, R8 ;  /* 0x00000004055b7224 */ /* 0x000fe400078e0208 */
[----:B------:R-:W-:Y:S02]  /*14b0*/  IMAD R97, R7, R10, R2 ;  /* 0x0000000a07617224 */ /* 0x000fe400078e0202 */
.L_x_16:
[----:B------:R-:W1:Y:S01]  /*14c0*/  LDCU UR4, c[0x0][0xb30] ;  /* 0x00016600ff0477ac */ /* 0x000e620008000800 */
[----:B------:R-:W2:Y:S08]  /*14d0*/  S2UR UR37, SR_CgaCtaId ;  /* 0x00000000002579c3 */ /* 0x000eb00000008800 */
[----:B------:R-:W3:Y:S01]  /*14e0*/  LDC R40, c[0x0][0xb24] ;  /* 0x0002c900ff287b82 */ /* 0x000ee20000000800 */
[----:B-1----:R-:W-:-:S09]  /*14f0*/  UISETP.NE.AND UP1, UPT, UR4, 0x1, UPT ;  /* 0x000000010400788c */ /* 0x002fd2000bf25270 */
[----:B--2---:R-:W-:Y:S05]  /*1500*/  BRA.U UP1, `(.L_x_17) ;  /* 0x0000000101407547 */ /* 0x004fea000b800000 */
[----:B------:R-:W1:Y:S08]  /*1510*/  LDC.64 R4, c[0x0][0xb10] ;  /* 0x0002c400ff047b82 */ /* 0x000e700000000a00 */
[----:B------:R-:W2:Y:S08]  /*1520*/  LDC.64 R2, c[0x0][0xb18] ;  /* 0x0002c600ff027b82 */ /* 0x000eb00000000a00 */
[----:B------:R-:W4:Y:S08]  /*1530*/  LDC R6, c[0x0][0xb20] ;  /* 0x0002c800ff067b82 */ /* 0x000f300000000800 */
[----:B------:R-:W3:Y:S01]  /*1540*/  LDC R8, c[0x0][0xb0c] ;  /* 0x0002c300ff087b82 */ /* 0x000ee20000000800 */
[----:B-1----:R-:W-:-:S05]  /*1550*/  IMAD.HI.U32 R4, R97, R4, RZ ;  /* 0x0000000461047227 */ /* 0x002fca00078e00ff */
[----:B------:R-:W-:Y:S01]  /*1560*/  SHF.R.U32.HI R4, RZ, R5, R4 ;  /* 0x00000005ff047219 */ /* 0x000fe20000011604 */
[----:B--2---:R-:W-:Y:S01]  /*1570*/  IMAD.HI.U32 R3, R91, R3, RZ ;  /* 0x000000035b037227 */ /* 0x004fe200078e00ff */
[----:B------:R-:W-:-:S04]  /*1580*/  ISETP.NE.AND P0, PT, R2, 0x1, PT ;  /* 0x000000010200780c */ /* 0x000fc80003f05270 */
[----:B----4-:R-:W-:-:S04]  /*1590*/  SHF.R.U32.HI R6, RZ, R6, R3 ;  /* 0x00000006ff067219 */ /* 0x010fc80000011603 */
[----:B------:R-:W-:Y:S02]  /*15a0*/  SEL R3, R91, R6, !P0 ;  /* 0x000000065b037207 */ /* 0x000fe40004000000 */
[----:B---3--:R-:W-:-:S04]  /*15b0*/  ISETP.NE.AND P1, PT, R8, 0x1, PT ;  /* 0x000000010800780c */ /* 0x008fc80003f25270 */
[----:B------:R-:W-:-:S05]  /*15c0*/  SEL R4, R97, R4, !P1 ;  /* 0x0000000461047207 */ /* 0x000fca0004800000 */
[----:B------:R-:W-:Y:S02]  /*15d0*/  IMAD.IADD R5, R3, 0x1, -R4 ;  /* 0x0000000103057824 */ /* 0x000fe400078e0a04 */
[----:B------:R-:W-:Y:S02]  /*15e0*/  IMAD.IADD R3, R4, 0x1, -R3 ;  /* 0x0000000104037824 */ /* 0x000fe400078e0a03 */
[----:B------:R-:W-:Y:S02]  /*15f0*/  IMAD R97, R5, R8, R97 ;  /* 0x0000000805617224 */ /* 0x000fe400078e0261 */
[----:B------:R-:W-:-:S07]  /*1600*/  IMAD R91, R3, R2, R91 ;  /* 0x00000002035b7224 */ /* 0x000fce00078e025b */
.L_x_17:
[----:B------:R-:W-:Y:S01]  /*1610*/  BAR.SYNC.DEFER_BLOCKING 0x0 ;  /* 0x0000000000007b1d */ /* 0x000fe20000010000 */
[----:B------:R-:W-:Y:S01]  /*1620*/  UISETP.NE.AND UP1, UPT, UR8, 0x2, UPT ;  /* 0x000000020800788c */ /* 0x000fe2000bf25270 */
[----:B------:R-:W-:Y:S02]  /*1630*/  ISETP.NE.OR P5, PT, R0, 0x2, !P5 ;  /* 0x000000020000780c */ /* 0x000fe40006fa5670 */
[----:B------:R-:W-:-:S06]  /*1640*/  LOP3.LUT R2, R101, 0x1f, RZ, 0xc0, !PT ;  /* 0x0000001f65027812 */ /* 0x000fcc00078ec0ff */
[----:B------:R-:W-:Y:S05]  /*1650*/  BRA.U UP1, `(.L_x_18) ;  /* 0x0000001d01907547 */ /* 0x000fea000b800000 */
[----:B------:R-:W1:Y:S01]  /*1660*/  LDCU UR13, c[0x0][0x38c] ;  /* 0x00007180ff0d77ac */ /* 0x000e620008000800 */
[----:B------:R-:W2:Y:S01]  /*1670*/  LDC R9, c[0x0][0x370] ;  /* 0x0000dc00ff097b82 */ /* 0x000ea20000000800 */
[----:B------:R-:W-:Y:S01]  /*1680*/  PLOP3.LUT P1, PT, PT, PT, UP2, 0x80, 0x8 ;  /* 0x000000000008781c */ /* 0x000fe20003f2f028 */
[----:B------:R-:W-:Y:S01]  /*1690*/  IMAD.MOV.U32 R15, RZ, RZ, 0x1 ;  /* 0x00000001ff0f7424 */ /* 0x000fe200078e00ff */
[----:B------:R-:W-:Y:S01]  /*16a0*/  ISETP.EQ.OR P4, PT, R2, RZ, P5 ;  /* 0x000000ff0200720c */ /* 0x000fe20002f82670 */
[----:B------:R-:W-:Y:S01]  /*16b0*/  IMAD.MOV.U32 R14, RZ, RZ, RZ ;  /* 0x000000ffff0e7224 */ /* 0x000fe200078e00ff */
[----:B------:R-:W-:Y:S02]  /*16c0*/  PLOP3.LUT P1, PT, P1, PT, PT, 0x8, 0x80 ;  /* 0x000000000080781c */ /* 0x000fe40000f2e170 */
[----:B------:R-:W-:Y:S01]  /*16d0*/  CS2R R12, SRZ ;  /* 0x00000000000c7805 */ /* 0x000fe2000001ff00 */
[----:B------:R-:W-:Y:S01]  /*16e0*/  IMAD.MOV.U32 R10, RZ, RZ, 0x1 ;  /* 0x00000001ff0a7424 */ /* 0x000fe200078e00ff */
[----:B------:R-:W4:Y:S01]  /*16f0*/  LDC R0, c[0x0][0x374] ;  /* 0x0000dd00ff007b82 */ /* 0x000f220000000800 */
[----:B------:R-:W2:Y:S01]  /*1700*/  LDCU.64 UR22, c[0x0][0x348] ;  /* 0x00006900ff1677ac */ /* 0x000ea20008000a00 */
[----:B------:R-:W-:Y:S01]  /*1710*/  UMOV UR6, URZ ;  /* 0x000000ff00067c82 */ /* 0x000fe20008000000 */
[----:B-1----:R-:W-:-:S04]  /*1720*/  UIADD3 UR5, UPT, UPT, UR13, 0x3f, URZ ;  /* 0x0000003f0d057890 */ /* 0x002fc8000fffe0ff */
[----:B------:R-:W-:-:S04]  /*1730*/  USHF.R.S32.HI UR4, URZ, 0x1f, UR5 ;  /* 0x0000001fff047899 */ /* 0x000fc80008011405 */
[----:B------:R-:W-:-:S04]  /*1740*/  ULEA.HI UR4, UR4, UR5, URZ, 0x6 ;  /* 0x0000000504047291 */ /* 0x000fc8000f8f30ff */
[----:B------:R-:W-:Y:S02]  /*1750*/  USHF.R.S32.HI UR15, URZ, 0x6, UR4 ;  /* 0x00000006ff0f7899 */ /* 0x000fe40008011404 */
[----:B------:R-:W-:Y:S02]  /*1760*/  UIADD3 UR4, UPT, UPT, UR13, -0x1, URZ ;  /* 0xffffffff0d047890 */ /* 0x000fe4000fffe0ff */
[----:B------:R-:W-:Y:S02]  /*1770*/  UISETP.LT.U32.AND UP0, UPT, UR15, 0x1b, UPT ;  /* 0x0000001b0f00788c */ /* 0x000fe4000bf01070 */
[----:B------:R-:W-:Y:S02]  /*1780*/  UISETP.GE.U32.AND UP1, UPT, UR4, -0x7f, UPT ;  /* 0xffffff810400788c */ /* 0x000fe4000bf26070 */
[----:B------:R-:W-:Y:S02]  /*1790*/  USEL UR14, UR15, 0x1b, UP0 ;  /* 0x0000001b0f0e7887 */ /* 0x000fe40008000000 */
[----:B------:R-:W-:-:S02]  /*17a0*/  UIADD3 UR13, UPT, UPT, UR13, 0x7e, URZ ;  /* 0x0000007e0d0d7890 */ /* 0x000fc4000fffe0ff */
[----:B------:R-:W-:Y:S02]  /*17b0*/  UIADD3 UR5, UPT, UPT, UR14, -0x1, URZ ;  /* 0xffffffff0e057890 */ /* 0x000fe4000fffe0ff */
[----:B------:R-:W-:-:S03]  /*17c0*/  UIADD3 UR7, UPT, UPT, UR15, -UR14, URZ ;  /* 0x8000000e0f077290 */ /* 0x000fc6000fffe0ff */
[----:B------:R-:W-:-:S04]  /*17d0*/  @UP1 UIADD3 UR5, UPT, UPT, UR14, URZ, URZ ;  /* 0x000000ff0e051290 */ /* 0x000fc8000fffe0ff */
[----:B--2---:R-:W-:-:S12]  /*17e0*/  UIADD3 UR5, UPT, UPT, UR5, 0x1, URZ ;  /* 0x0000000105057890 */ /* 0x004fd8000fffe0ff */
.L_x_36:
[----:B------:R-:W-:Y:S01]  /*17f0*/  UISETP.NE.AND UP0, UPT, UR37, URZ, UPT ;  /* 0x000000ff2500728c */ /* 0x000fe2000bf05270 */
[----:B------:R-:W1:Y:S08]  /*1800*/  S2UR UR37, SR_CgaCtaId ;  /* 0x00000000002579c3 */ /* 0x000e700000008800 */
[----:B------:R-:W-:Y:S05]  /*1810*/  BRA.U UP0, `(.L_x_19) ;  /* 0x0000000100347547 */ /* 0x000fea000b800000 */
[----:B------:R-:W2:Y:S01]  /*1820*/  S2R R2, SR_CgaCtaId ;  /* 0x0000000000027919 */ /* 0x000ea20000008800 */
[----:B------:R-:W-:-:S04]  /*1830*/  MOV R3, 0x400 ;  /* 0x0000040000037802 */ /* 0x000fc80000000f00 */
[----:B--2---:R-:W-:Y:S02]  /*1840*/  LEA R3, R2, R3, 0x18 ;  /* 0x0000000302037211 */ /* 0x004fe400078ec0ff */
[----:B------:R-:W-:-:S03]  /*1850*/  SHF.L.U32 R2, R10, 0x1f, RZ ;  /* 0x0000001f0a027819 */ /* 0x000fc600000006ff */
[----:B------:R-:W-:-:S04]  /*1860*/  IMAD R3, R12, 0x8, R3 ;  /* 0x000000080c037824 */ /* 0x000fc800078e0203 */
[----:B------:R-:W2:Y:S02]  /*1870*/  SYNCS.PHASECHK.TRANS64.TRYWAIT P0, [R3+URZ+0x240], R2 ;  /* 0x00024002030075a7 */ /* 0x000ea400080011ff */
[----:B--2---:R-:W-:Y:S05]  /*1880*/  @!P0 BRA `(.L_x_20) ;  /* 0x0000005400fc8947 */ /* 0x004fea0003800000 */
.L_x_119:
[----:B------:R-:W-:Y:S01]  /*1890*/  VIADD R12, R12, 0x1 ;  /* 0x000000010c0c7836 */ /* 0x000fe20000000000 */
[----:B------:R2:W-:Y:S04]  /*18a0*/  SYNCS.ARRIVE.TRANS64.A1T0 RZ, [R3+URZ+0x230], RZ ;  /* 0x000230ff03ff79a7 */ /* 0x0005e800081000ff */
[----:B------:R-:W-:-:S04]  /*18b0*/  ISETP.NE.AND P0, PT, R12, 0x2, PT ;  /* 0x000000020c00780c */ /* 0x000fc80003f05270 */
[----:B------:R-:W-:Y:S02]  /*18c0*/  SEL R12, R12, RZ, P0 ;  /* 0x000000ff0c0c7207 */ /* 0x000fe40000000000 */
[----:B--2---:R-:W-:-:S04]  /*18d0*/  SEL R3, RZ, 0x1, P0 ;  /* 0x00000001ff037807 */ /* 0x004fc80000000000 */
[----:B------:R-:W-:-:S07]  /*18e0*/  LOP3.LUT R10, R10, R3, RZ, 0x3c, !PT ;  /* 0x000000030a0a7212 */ /* 0x000fce00078e3cff */
.L_x_19:
[----:B------:R-:W-:Y:S01]  /*18f0*/  UMOV UR4, 0x400 ;  /* 0x0000040000047882 */ /* 0x000fe20000000000 */
[----:B------:R-:W-:Y:S01]  /*1900*/  SHF.L.U32 R2, R15, 0x1f, RZ ;  /* 0x0000001f0f027819 */ /* 0x000fe200000006ff */
[----:B-1----:R-:W-:Y:S01]  /*1910*/  ULEA UR4, UR37, UR4, 0x18 ;  /* 0x0000000425047291 */ /* 0x002fe2000f8ec0ff */
[----:B------:R-:W-:Y:S01]  /*1920*/  R2UR UR35, R97 ;  /* 0x00000000612372ca */ /* 0x000fe200000e0000 */
[----:B------:R-:W-:Y:S01]  /*1930*/  UISETP.GE.U32.AND UP0, UPT, UR13, 0x7f, UPT ;  /* 0x0000007f0d00788c */ /* 0x000fe2000bf06070 */
[----:B------:R-:W-:Y:S01]  /*1940*/  R2UR UR11, R91 ;  /* 0x000000005b0b72ca */ /* 0x000fe200000e0000 */
[----:B------:R-:W-:Y:S01]  /*1950*/  ULEA UR8, UR6, UR4, 0x3 ;  /* 0x0000000406087291 */ /* 0x000fe2000f8e18ff */
[----:B------:R-:W-:-:S08]  /*1960*/  UMOV UR24, URZ ;  /* 0x000000ff00187c82 */ /* 0x000fd00008000000 */
[----:B------:R1:W2:Y:S01]  /*1970*/  SYNCS.PHASECHK.TRANS64.TRYWAIT P0, [UR8+0xd8], R2 ;  /* 0x0000d802ff0075a7 */ /* 0x0002a20008001108 */
[----:B------:R-:W-:Y:S02]  /*1980*/  USHF.L.U32 UR35, UR35, 0x6, URZ ;  /* 0x0000000623237899 */ /* 0x000fe400080006ff */
[----:B------:R-:W-:Y:S01]  /*1990*/  USHF.L.U32 UR11, UR11, 0x6, URZ ;  /* 0x000000060b0b7899 */ /* 0x000fe200080006ff */
[----:B------:R-:W-:Y:S11]  /*19a0*/  BRA.U !UP0, `(.L_x_21) ;  /* 0x0000000108a47547 */ /* 0x000ff6000b800000 */
[----:B------:R-:W-:Y:S01]  /*19b0*/  UMOV UR16, URZ ;  /* 0x000000ff00107c82 */ /* 0x000fe20008000000 */
[----:B------:R-:W-:-:S05]  /*19c0*/  UMOV UR17, UR6 ;  /* 0x0000000600117c82 */ /* 0x000fca0008000000 */
.L_x_26:
[----:B-1----:R-:W-:Y:S01]  /*19d0*/  ULEA UR33, UR17, UR4, 0x3 ;  /* 0x0000000411217291 */ /* 0x002fe2000f8e18ff */
[----:B--2---:R-:W-:Y:S01]  /*19e0*/  @!P5 MOV R3, 0x2000 ;  /* 0x000020000003d802 */ /* 0x004fe20000000f00 */
[----:B--2---:R-:W-:Y:S10]  /*19f0*/  @P0 BRA `(.L_x_22) ;  /* 0x00000000000c0947 */ /* 0x004ff40003800000 */
[----:B------:R-:W-:-:S04]  /*1a00*/  SHF.L.U32 R5, R15, 0x1f, RZ ;  /* 0x0000001f0f057819 */ /* 0x000fc800000006ff */
[----:B------:R-:W2:Y:S02]  /*1a10*/  SYNCS.PHASECHK.TRANS64.TRYWAIT P0, [UR33+0xd8], R5 ;  /* 0x0000d805ff0075a7 */ /* 0x000ea40008001121 */
[----:B--2---:R-:W-:Y:S05]  /*1a20*/  @!P0 BRA `(.L_x_23) ;  /* 0x0000005400a88947 */ /* 0x004fea0003800000 */
.L_x_22:
[----:B------:R2:W-:Y:S01]  /*1a30*/  @!P5 SYNCS.ARRIVE.TRANS64 RZ, [UR33], R3 ;  /* 0x00000003ffffd9a7 */ /* 0x0005e20008000021 */
[----:B------:R-:W-:Y:S04]  /*1a40*/  BSSY.RECONVERGENT B0, `(.L_x_24) ;  /* 0x0000003000007945 */ /* 0x000fe80003800200 */
[----:B------:R-:W-:Y:S05]  /*1a50*/  @P4 BRA `(.L_x_25) ;  /* 0x0000000000044947 */ /* 0x000fea0003800000 */
[----:B------:R-:W-:Y:S05]  /*1a60*/  BPT.TRAP 0x1 ;  /* 0x000000040000795c */ /* 0x000fea0000300000 */
.L_x_25:
[----:B------:R-:W-:Y:S05]  /*1a70*/  BSYNC.RECONVERGENT B0 ;  /* 0x0000000000007941 */ /* 0x000fea0003800200 */
.L_x_24:
[----:B------:R-:W-:Y:S02]  /*1a80*/  UIADD3 UR6, UPT, UPT, UR17, 0x1, URZ ;  /* 0x0000000111067890 */ /* 0x000fe4000fffe0ff */
[----:B------:R-:W-:Y:S02]  /*1a90*/  UIADD3 UR26, UP1, UPT, UR22, 0x80, URZ ;  /* 0x00000080161a7890 */ /* 0x000fe4000ff3e0ff */
[----:B------:R-:W-:Y:S02]  /*1aa0*/  UISETP.NE.AND UP0, UPT, UR6, 0x1b, UPT ;  /* 0x0000001b0600788c */ /* 0x000fe4000bf05270 */
[----:B------:R-:W-:Y:S02]  /*1ab0*/  USHF.L.U32 UR34, UR16, 0x6, URZ ;  /* 0x0000000610227899 */ /* 0x000fe400080006ff */
[----:B------:R-:W-:Y:S02]  /*1ac0*/  USEL UR9, URZ, 0x1, UP0 ;  /* 0x00000001ff097887 */ /* 0x000fe40008000000 */
[----:B------:R-:W-:-:S02]  /*1ad0*/  USEL UR6, UR6, URZ, UP0 ;  /* 0x000000ff06067287 */ /* 0x000fc40008000000 */
[----:B------:R-:W-:Y:S02]  /*1ae0*/  UIADD3 UR20, UP0, UPT, UR22, 0x180, URZ ;  /* 0x0000018016147890 */ /* 0x000fe4000ff1e0ff */
[----:B------:R-:W-:Y:S01]  /*1af0*/  ULEA UR8, UR6, UR4, 0x3 ;  /* 0x0000000406087291 */ /* 0x000fe2000f8e18ff */
[----:B------:R-:W-:Y:S01]  /*1b00*/  LOP3.LUT R15, R15, UR9, RZ, 0x3c, !PT ;  /* 0x000000090f0f7c12 */ /* 0x000fe2000f8e3cff */
[----:B------:R-:W-:Y:S02]  /*1b10*/  UIADD3.X UR27, UPT, UPT, URZ, UR23, URZ, UP1, !UPT ;  /* 0x00000017ff1b7290 */ /* 0x000fe40008ffe4ff */
[----:B------:R-:W-:Y:S01]  /*1b20*/  UIADD3.X UR21, UPT, UPT, URZ, UR23, URZ, UP0, !UPT ;  /* 0x00000017ff157290 */ /* 0x000fe200087fe4ff */
[----:B-1----:R-:W-:Y:S01]  /*1b30*/  SHF.L.U32 R2, R15, 0x1f, RZ ;  /* 0x0000001f0f027819 */ /* 0x002fe200000006ff */
[----:B------:R-:W-:Y:S01]  /*1b40*/  UMOV UR18, 0x0 ;  /* 0x0000000000127882 */ /* 0x000fe20000000000 */
[----:B------:R-:W-:Y:S01]  /*1b50*/  UMOV UR19, 0x10000000 ;  /* 0x1000000000137882 */ /* 0x000fe20000000000 */
[----:B------:R-:W-:Y:S01]  /*1b60*/  UMOV UR12, UR36 ;  /* 0x00000024000c7c82 */ /* 0x000fe20008000000 */
[----:B------:R1:W1:Y:S01]  /*1b70*/  SYNCS.PHASECHK.TRANS64.TRYWAIT P0, [UR8+0xd8], R2 ;  /* 0x0000d802ff0075a7 */ /* 0x0002620008001108 */
[----:B------:R-:W-:Y:S01]  /*1b80*/  ULEA UR8, UR17, UR4, 0xc ;  /* 0x0000000411087291 */ /* 0x000fe2000f8e60ff */
[----:B------:R-:W-:Y:S01]  /*1b90*/  UMOV UR9, UR33 ;  /* 0x0000002100097c82 */ /* 0x000fe20008000000 */
[----:B------:R-:W-:-:S02]  /*1ba0*/  UMOV UR10, UR34 ;  /* 0x00000022000a7c82 */ /* 0x000fc40008000000 */
[----:B------:R-:W-:Y:S02]  /*1bb0*/  UIADD3 UR32, UPT, UPT, UR8, 0x2600, URZ ;  /* 0x0000260008207890 */ /* 0x000fe4000fffe0ff */
[----:B------:R-:W-:Y:S02]  /*1bc0*/  UIADD3 UR8, UPT, UPT, UR8, 0x1d600, URZ ;  /* 0x0001d60008087890 */ /* 0x000fe4000fffe0ff */
[----:B------:R-:W-:Y:S01]  /*1bd0*/  UIADD3 UR16, UPT, UPT, UR16, 0x1, URZ ;  /* 0x0000000110107890 */ /* 0x000fe2000fffe0ff */
[----:B------:R-:W-:Y:S01]  /*1be0*/  UMOV UR24, UR5 ;  /* 0x0000000500187c82 */ /* 0x000fe20008000000 */
[----:B------:R-:W-:Y:S02]  /*1bf0*/  UMOV UR17, UR6 ;  /* 0x0000000600117c82 */ /* 0x000fe40008000000 */
[----:B------:R-:W-:Y:S01]  /*1c00*/  UISETP.NE.AND UP0, UPT, UR16, UR5, UPT ;  /* 0x000000051000728c */ /* 0x000fe2000bf05270 */
[----:B------:R1:W-:Y:S02]  /*1c10*/  UTMALDG.3D [UR32], [UR26], desc[UR18] ;  /* 0x000012201a0075b4 */ /* 0x0003e40008011000 */
[----:B------:R1:W-:Y:S06]  /*1c20*/  UTMALDG.3D [UR8], [UR20], desc[UR18] ;  /* 0x00001208140075b4 */ /* 0x0003ec0008011000 */
[----:B------:R-:W-:Y:S05]  /*1c30*/  BRA.U UP0, `(.L_x_26) ;  /* 0xfffffffd00647547 */ /* 0x000fea000b83ffff */
.L_x_21:
[----:B-1----:R-:W-:Y:S01]  /*1c40*/  ULEA UR8, UR6, UR4, 0x3 ;  /* 0x0000000406087291 */ /* 0x002fe2000f8e18ff */
[----:B------:R-:W-:Y:S01]  /*1c50*/  SHF.L.U32 R2, R15, 0x1f, RZ ;  /* 0x0000001f0f027819 */ /* 0x000fe200000006ff */
[----:B------:R-:W-:Y:S01]  /*1c60*/  @!P1 SYNCS.ARRIVE.TRANS64.A1T0 RZ, [UR4+0x1c8], RZ ;  /* 0x0001c8ffffff99a7 */ /* 0x000fe20008100004 */
[----:B------:R-:W-:-:S06]  /*1c70*/  UISETP.GT.AND UP0, UPT, UR15, UR14, UPT ;  /* 0x0000000e0f00728c */ /* 0x000fcc000bf04270 */
[----:B--2---:R1:W2:Y:S03]  /*1c80*/  SYNCS.PHASECHK.TRANS64.TRYWAIT P0, [UR8+0xd8], R2 ;  /* 0x0000d802ff0075a7 */ /* 0x0042a60008001108 */
[----:B------:R-:W-:Y:S05]  /*1c90*/  BRA.U !UP0, `(.L_x_27) ;  /* 0x0000000108a87547 */ /* 0x000fea000b800000 */
[----:B------:R-:W-:Y:S01]  /*1ca0*/  UIADD3 UR21, UPT, UPT, UR7, UR24, URZ ;  /* 0x0000001807157290 */ /* 0x000fe2000fffe0ff */
[----:B------:R-:W-:-:S11]  /*1cb0*/  UMOV UR25, UR6 ;  /* 0x0000000600197c82 */ /* 0x000fd60008000000 */
.L_x_32:
[----:B-1----:R-:W-:Y:S01]  /*1cc0*/  ULEA UR17, UR25, UR4, 0x3 ;  /* 0x0000000419117291 */ /* 0x002fe2000f8e18ff */
[----:B--2---:R-:W-:Y:S01]  /*1cd0*/  @!P5 MOV R3, 0x2000 ;  /* 0x000020000003d802 */ /* 0x004fe20000000f00 */
[----:B--2---:R-:W-:Y:S10]  /*1ce0*/  @P0 BRA `(.L_x_28) ;  /* 0x00000000000c0947 */ /* 0x004ff40003800000 */
[----:B------:R-:W-:-:S04]  /*1cf0*/  SHF.L.U32 R5, R15, 0x1f, RZ ;  /* 0x0000001f0f057819 */ /* 0x000fc800000006ff */
[----:B------:R-:W2:Y:S02]  /*1d00*/  SYNCS.PHASECHK.TRANS64.TRYWAIT P0, [UR17+0xd8], R5 ;  /* 0x0000d805ff0075a7 */ /* 0x000ea40008001111 */
[----:B--2---:R-:W-:Y:S05]  /*1d10*/  @!P0 BRA `(.L_x_29) ;  /* 0x0000005400048947 */ /* 0x004fea0003800000 */
.L_x_28:
[----:B------:R2:W-:Y:S01]  /*1d20*/  @!P5 SYNCS.ARRIVE.TRANS64 RZ, [UR17], R3 ;  /* 0x00000003ffffd9a7 */ /* 0x0005e20008000011 */
[----:B------:R-:W-:Y:S04]  /*1d30*/  BSSY.RECONVERGENT B0, `(.L_x_30) ;  /* 0x0000003000007945 */ /* 0x000fe80003800200 */
[----:B------:R-:W-:Y:S05]  /*1d40*/  @P4 BRA `(.L_x_31) ;  /* 0x0000000000044947 */ /* 0x000fea0003800000 */
[----:B------:R-:W-:Y:S05]  /*1d50*/  BPT.TRAP 0x1 ;  /* 0x000000040000795c */ /* 0x000fea0000300000 */
.L_x_31:
[----:B------:R-:W-:Y:S05]  /*1d60*/  BSYNC.RECONVERGENT B0 ;  /* 0x0000000000007941 */ /* 0x000fea0003800200 */
.L_x_30:
        /* <DEDUP_REMOVED lines=20> */
[----:B------:R-:W-:Y:S01]  /*1eb0*/  UIADD3 UR8, UPT, UPT, UR8, 0x1d600, URZ ;  /* 0x0001d60008087890 */ /* 0x000fe2000fffe0ff */
[----:B------:R-:W-:Y:S01]  /*1ec0*/  UMOV UR9, UR17 ;  /* 0x0000001100097c82 */ /* 0x000fe20008000000 */
[----:B------:R-:W-:Y:S01]  /*1ed0*/  UMOV UR10, UR18 ;  /* 0x00000012000a7c82 */ /* 0x000fe20008000000 */
[----:B------:R-:W-:Y:S01]  /*1ee0*/  UIADD3 UR24, UPT, UPT, UR24, 0x1, URZ ;  /* 0x0000000118187890 */ /* 0x000fe2000fffe0ff */
[----:B------:R-:W-:-:S03]  /*1ef0*/  UMOV UR25, UR6 ;  /* 0x0000000600197c82 */ /* 0x000fc60008000000 */
[----:B------:R1:W-:Y:S01]  /*1f00*/  UTMALDG.3D [UR16], [UR30], desc[UR26] ;  /* 0x00001a101e0075b4 */ /* 0x0003e20008011000 */
[----:B------:R-:W-:Y:S01]  /*1f10*/  UISETP.NE.AND UP0, UPT, UR24, UR21, UPT ;  /* 0x000000151800728c */ /* 0x000fe2000bf05270 */
[----:B------:R1:W-:Y:S08]  /*1f20*/  UTMALDG.3D [UR8], [UR28], desc[UR26] ;  /* 0x00001a081c0075b4 */ /* 0x0003f00008011000 */
[----:B------:R-:W-:Y:S05]  /*1f30*/  BRA.U UP0, `(.L_x_32) ;  /* 0xfffffffd00607547 */ /* 0x000fea000b83ffff */
.L_x_27:
[C---:B-1----:R-:W-:Y:S01]  /*1f40*/  LEA R2, R14.reuse, UR4, 0x3 ;  /* 0x000000040e027c11 */ /* 0x042fe2000f8e18ff */
[----:B------:R-:W-:Y:S01]  /*1f50*/  NOP ;  /* 0x0000000000007918 */ /* 0x000fe20000000000 */
[----:B--2---:R-:W-:Y:S02]  /*1f60*/  SHF.L.U32 R3, R13, 0x1f, RZ ;  /* 0x0000001f0d037819 */ /* 0x004fe400000006ff */
[----:B------:R-:W-:Y:S02]  /*1f70*/  LEA R4, R14, UR4, 0x4 ;  /* 0x000000040e047c11 */ /* 0x000fe4000f8e20ff */
[----:B------:R-:W1:Y:S02]  /*1f80*/  SYNCS.PHASECHK.TRANS64.TRYWAIT P0, [R2+URZ+0x1d0], R3 ;  /* 0x0001d003020075a7 */ /* 0x000e6400080011ff */
[----:B-1----:R-:W-:Y:S05]  /*1f90*/  @!P0 BRA `(.L_x_33) ;  /* 0x00000050007c8947 */ /* 0x002fea0003800000 */
.L_x_122:
[----:B------:R-:W2:Y:S01]  /*1fa0*/  LDS.128 R4, [R4+0x260] ;  /* 0x0002600004047984 */ /* 0x000ea20000000c00 */
[----:B---3--:R-:W-:Y:S01]  /*1fb0*/  ISETP.GE.AND P0, PT, R40, 0x1, PT ;  /* 0x000000012800780c */ /* 0x008fe20003f06270 */
[----:B-1----:R-:W-:Y:S01]  /*1fc0*/  VIADD R2, R2, 0x1e0 ;  /* 0x000001e002027836 */ /* 0x002fe20000000000 */
[----:B------:R-:W-:Y:S01]  /*1fd0*/  @!PT LDS RZ, [RZ] ;  /* 0x00000000fffff984 */ /* 0x000fe20000000800 */
[----:B------:R-:W-:Y:S01]  /*1fe0*/  @!PT LDS RZ, [RZ] ;  /* 0x00000000fffff984 */ /* 0x000fe20000000800 */
[----:B------:R-:W-:Y:S01]  /*1ff0*/  @!PT LDS RZ, [RZ] ;  /* 0x00000000fffff984 */ /* 0x000fe20000000800 */
[----:B------:R-:W-:Y:S01]  /*2000*/  @!PT LDS RZ, [RZ] ;  /* 0x00000000fffff984 */ /* 0x000fe20000000800 */
[----:B------:R1:W-:Y:S06]  /*2010*/  MEMBAR.ALL.CTA ;  /* 0x0000000000007992 */ /* 0x0003ec0000008000 */
[----:B-1----:R-:W1:Y:S01]  /*2020*/  FENCE.VIEW.ASYNC.S ;  /* 0x00000000000073c6 */ /* 0x002e620000000000 */
[----:B------:R-:W-:-:S04]  /*2030*/  PRMT R2, RZ, 0x654, R2 ;  /* 0x00000654ff027816 */ /* 0x000fc80000000002 */
[----:B-1----:R1:W-:Y:S01]  /*2040*/  SYNCS.ARRIVE.TRANS64.RED.A1T0 RZ, [R2+URZ], RZ ;  /* 0x000000ff02ff79a7 */ /* 0x0023e200081004ff */
[----:B--2---:R-:W-:-:S13]  /*2050*/  LOP3.LUT P2, RZ, R6, 0x1, RZ, 0xc0, !PT ;  /* 0x0000000106ff7812 */ /* 0x004fda000784c0ff */
[----:B------:R-:W-:Y:S01]  /*2060*/  @P2 SHF.R.U32.HI R3, RZ, 0x10, R5 ;  /* 0x00000010ff032819 */ /* 0x000fe20000011605 */
[----:B------:R-:W-:Y:S01]  /*2070*/  VOTEU.ANY UP0, P2 ;  /* 0x0000000000ff7886 */ /* 0x000fe20001000100 */
[----:B------:R-:W-:Y:S02]  /*2080*/  @P2 MOV R11, R4 ;  /* 0x00000004000b2202 */ /* 0x000fe40000000f00 */
[----:B------:R-:W-:Y:S02]  /*2090*/  @P2 R2UR.BROADCAST UR8, R3 ;  /* 0x00000000030822ca */ /* 0x000fe400008e0000 */
[----:B------:R-:W-:-:S11]  /*20a0*/  @P2 LOP3.LUT R8, R5, 0xffff, RZ, 0xc0, !PT ;  /* 0x0000ffff05082812 */ /* 0x000fd600078ec0ff */
[----:B------:R-:W-:Y:S01]  /*20b0*/  @UP0 UMOV UR36, UR8 ;  /* 0x0000000800240c82 */ /* 0x000fe20008000000 */
[----:B-1----:R-:W-:Y:S05]  /*20c0*/  @!P0 BRA `(.L_x_34) ;  /* 0x0000000000b88947 */ /* 0x002fea0003800000 */
[----:B------:R-:W4:Y:S01]  /*20d0*/  LDC.64 R4, c[0x0][0xb18] ;  /* 0x0002c600ff047b82 */ /* 0x000f220000000a00 */
[----:B------:R-:W-:-:S07]  /*20e0*/  ISETP.NE.AND P3, PT, R40, 0x1, PT ;  /* 0x000000012800780c */ /* 0x000fce0003f65270 */
[----:B------:R-:W1:Y:S08]  /*20f0*/  LDC.64 R6, c[0x0][0xb10] ;  /* 0x0002c400ff067b82 */ /* 0x000e700000000a00 */
[----:B------:R-:W2:Y:S08]  /*2100*/  LDC R16, c[0x0][0xb20] ;  /* 0x0002c800ff107b82 */ /* 0x000eb00000000800 */
[----:B------:R-:W3:Y:S01]  /*2110*/  LDC R18, c[0x0][0xb0c] ;  /* 0x0002c300ff127b82 */ /* 0x000ee20000000800 */
[----:B----4-:R-:W-:Y:S01]  /*2120*/  IMAD.HI.U32 R17, R0, R5, RZ ;  /* 0x0000000500117227 */ /* 0x010fe200078e00ff */
[----:B------:R-:W-:-:S03]  /*2130*/  ISETP.NE.AND P0, PT, R4, 0x1, PT ;  /* 0x000000010400780c */ /* 0x000fc60003f05270 */
[----:B------:R-:W-:-:S03]  /*2140*/  IMAD.HI.U32 R5, R8, R5, RZ ;  /* 0x0000000508057227 */ /* 0x000fc600078e00ff */
[----:B------:R-:W4:Y:S01]  /*2150*/  LDC.64 R2, c[0x0][0xb28] ;  /* 0x0002ca00ff027b82 */ /* 0x000f220000000a00 */
[----:B-1----:R-:W-:-:S04]  /*2160*/  IMAD.HI.U32 R20, R9, R6, RZ ;  /* 0x0000000609147227 */ /* 0x002fc800078e00ff */
[----:B------:R-:W-:Y:S01]  /*2170*/  IMAD.HI.U32 R22, R11, R6, RZ ;  /* 0x000000060b167227 */ /* 0x000fe200078e00ff */
[----:B------:R-:W-:Y:S02]  /*2180*/  SHF.R.U32.HI R20, RZ, R7, R20 ;  /* 0x00000007ff147219 */ /* 0x000fe40000011614 */
[-C--:B--2---:R-:W-:Y:S02]  /*2190*/  SHF.R.U32.HI R17, RZ, R16.reuse, R17 ;  /* 0x00000010ff117219 */ /* 0x084fe40000011611 */
[----:B------:R-:W-:Y:S02]  /*21a0*/  SHF.R.U32.HI R5, RZ, R16, R5 ;  /* 0x00000010ff057219 */ /* 0x000fe40000011605 */
[----:B------:R-:W-:Y:S02]  /*21b0*/  SEL R17, R0, R17, !P0 ;  /* 0x0000001100117207 */ /* 0x000fe40004000000 */
[----:B------:R-:W-:Y:S02]  /*21c0*/  SHF.R.U32.HI R22, RZ, R7, R22 ;  /* 0x00000007ff167219 */ /* 0x000fe40000011616 */
[----:B---3--:R-:W-:-:S02]  /*21d0*/  ISETP.NE.AND P1, PT, R18, 0x1, PT ;  /* 0x000000011200780c */ /* 0x008fc40003f25270 */
[----:B------:R-:W-:Y:S02]  /*21e0*/  SEL R5, R8, R5, !P0 ;  /* 0x0000000508057207 */ /* 0x000fe40004000000 */
[----:B------:R-:W-:Y:S02]  /*21f0*/  SEL R19, R9, R20, !P1 ;  /* 0x0000001409137207 */ /* 0x000fe40004800000 */
[----:B------:R-:W-:Y:S01]  /*2200*/  SEL R7, R11, R22, !P1 ;  /* 0x000000160b077207 */ /* 0x000fe20004800000 */
[----:B----4-:R-:W-:-:S04]  /*2210*/  IMAD.HI.U32 R20, R17, R2, RZ ;  /* 0x0000000211147227 */ /* 0x010fc800078e00ff */
[----:B------:R-:W-:Y:S01]  /*2220*/  IMAD.HI.U32 R6, R19, R2, RZ ;  /* 0x0000000213067227 */ /* 0x000fe200078e00ff */
[----:B------:R-:W-:-:S04]  /*2230*/  @P3 SHF.R.U32.HI R17, RZ, R3, R20 ;  /* 0x00000003ff113219 */ /* 0x000fc80000011614 */
[----:B------:R-:W-:Y:S01]  /*2240*/  @P3 SHF.R.U32.HI R19, RZ, R3, R6 ;  /* 0x00000003ff133219 */ /* 0x000fe20000011606 */
[----:B------:R-:W-:-:S04]  /*2250*/  IMAD R17, R40, R17, RZ ;  /* 0x0000001128117224 */ /* 0x000fc800078e02ff */
[----:B------:R-:W-:Y:S01]  /*2260*/  IMAD R6, R40, R19, RZ ;  /* 0x0000001328067224 */ /* 0x000fe200078e02ff */
[C---:B------:R-:W-:Y:S02]  /*2270*/  ISETP.GE.AND P0, PT, R5.reuse, R17, PT ;  /* 0x000000110500720c */ /* 0x040fe40003f06270 */
[----:B------:R-:W-:Y:S02]  /*2280*/  IADD3 R17, PT, PT, -R5, RZ, RZ ;  /* 0x000000ff05117210 */ /* 0x000fe40007ffe1ff */
[----:B------:R-:W-:Y:S01]  /*2290*/  ISETP.GE.OR P0, PT, R7, R6, P0 ;  /* 0x000000060700720c */ /* 0x000fe20000706670 */
[----:B------:R-:W-:-:S04]  /*22a0*/  IMAD.HI.U32 R6, R5, R2, RZ ;  /* 0x0000000205067227 */ /* 0x000fc800078e00ff */
[----:B------:R-:W-:Y:S01]  /*22b0*/  IMAD R8, R4, R17, R8 ;  /* 0x0000001104087224 */ /* 0x000fe200078e0208 */
[----:B------:R-:W-:-:S04]  /*22c0*/  SHF.R.U32.HI R6, RZ, R3, R6 ;  /* 0x00000003ff067219 */ /* 0x000fc80000011606 */
[----:B------:R-:W-:-:S03]  /*22d0*/  SEL R6, R5, R6, !P3 ;  /* 0x0000000605067207 */ /* 0x000fc60005800000 */
[----:B------:R-:W-:-:S04]  /*22e0*/  @!P0 IMAD.HI.U32 R16, R7, R2, RZ ;  /* 0x0000000207108227 */ /* 0x000fc800078e00ff */
[----:B------:R-:W-:Y:S01]  /*22f0*/  IMAD.MOV R2, RZ, RZ, -R6 ;  /* 0x000000ffff027224 */ /* 0x000fe200078e0a06 */
[----:B------:R-:W-:-:S03]  /*2300*/  @!P0 SHF.R.U32.HI R16, RZ, R3, R16 ;  /* 0x00000003ff108219 */ /* 0x000fc60000011610 */
[----:B------:R-:W-:Y:S01]  /*2310*/  IMAD R2, R40, R2, R5 ;  /* 0x0000000228027224 */ /* 0x000fe200078e0205 */
[----:B------:R-:W-:-:S05]  /*2320*/  @!P0 SEL R3, R7, R16, !P3 ;  /* 0x0000001007038207 */ /* 0x000fca0005800000 */
[--C-:B------:R-:W-:Y:S02]  /*2330*/  @!P0 IMAD.IADD R6, R6, 0x1, -R3.reuse ;  /* 0x0000000106068824 */ /* 0x100fe400078e0a03 */
[----:B------:R-:W-:Y:S01]  /*2340*/  @!P0 IMAD R3, R2, R19, R3 ;  /* 0x0000001302038224 */ /* 0x000fe200078e0203 */
[----:B------:R-:W-:Y:S01]  /*2350*/  IADD3 R2, PT, PT, -R7, RZ, RZ ;  /* 0x000000ff07027210 */ /* 0x000fe20007ffe1ff */
[----:B------:R-:W-:Y:S02]  /*2360*/  @!P0 IMAD R5, R40, R6, R7 ;  /* 0x0000000628058224 */ /* 0x000fe400078e0207 */
[----:B------:R-:W-:Y:S02]  /*2370*/  @!P0 IMAD.MOV.U32 R7, RZ, RZ, R3 ;  /* 0x000000ffff078224 */ /* 0x000fe400078e0003 */
[----:B------:R-:W-:Y:S02]  /*2380*/  IMAD R2, R18, R2, R11 ;  /* 0x0000000212027224 */ /* 0x000fe400078e020b */
[----:B------:R-:W-:-:S02]  /*2390*/  IMAD R8, R5, R4, R8 ;  /* 0x0000000405087224 */ /* 0x000fc400078e0208 */
[----:B------:R-:W-:Y:S02]  /*23a0*/  IMAD R11, R7, R18, R2 ;  /* 0x00000012070b7224 */ /* 0x000fe400078e0202 */
.L_x_34:
[----:B------:R-:W1:Y:S02]  /*23b0*/  LDCU UR8, c[0x0][0xb30] ;  /* 0x00016600ff0877ac */ /* 0x000e640008000800 */
[----:B-1----:R-:W-:-:S09]  /*23c0*/  UISETP.NE.AND UP0, UPT, UR8, 0x1, UPT ;  /* 0x000000010800788c */ /* 0x002fd2000bf05270 */
[----:B------:R-:W-:Y:S05]  /*23d0*/  BRA.U UP0, `(.L_x_35) ;  /* 0x0000000100407547 */ /* 0x000fea000b800000 */
[----:B------:R-:W1:Y:S08]  /*23e0*/  LDC.64 R4, c[0x0][0xb10] ;  /* 0x0002c400ff047b82 */ /* 0x000e700000000a00 */
[----:B------:R-:W2:Y:S08]  /*23f0*/  LDC.64 R2, c[0x0][0xb18] ;  /* 0x0002c600ff027b82 */ /* 0x000eb00000000a00 */
[----:B------:R-:W3:Y:S08]  /*2400*/  LDC R6, c[0x0][0xb20] ;  /* 0x0002c800ff067b82 */ /* 0x000ef00000000800 */
[----:B------:R-:W4:Y:S01]  /*2410*/  LDC R16, c[0x0][0xb0c] ;  /* 0x0002c300ff107b82 */ /* 0x000f220000000800 */
[----:B-1----:R-:W-:-:S05]  /*2420*/  IMAD.HI.U32 R4, R11, R4, RZ ;  /* 0x000000040b047227 */ /* 0x002fca00078e00ff */
[----:B------:R-:W-:Y:S01]  /*2430*/  SHF.R.U32.HI R4, RZ, R5, R4 ;  /* 0x00000005ff047219 */ /* 0x000fe20000011604 */
[----:B--2---:R-:W-:Y:S01]  /*2440*/  IMAD.HI.U32 R3, R8, R3, RZ ;  /* 0x0000000308037227 */ /* 0x004fe200078e00ff */
[----:B------:R-:W-:-:S04]  /*2450*/  ISETP.NE.AND P0, PT, R2, 0x1, PT ;  /* 0x000000010200780c */ /* 0x000fc80003f05270 */
[----:B---3--:R-:W-:-:S04]  /*2460*/  SHF.R.U32.HI R3, RZ, R6, R3 ;  /* 0x00000006ff037219 */ /* 0x008fc80000011603 */
[----:B------:R-:W-:Y:S02]  /*2470*/  SEL R3, R8, R3, !P0 ;  /* 0x0000000308037207 */ /* 0x000fe40004000000 */
[----:B----4-:R-:W-:-:S04]  /*2480*/  ISETP.NE.AND P1, PT, R16, 0x1, PT ;  /* 0x000000011000780c */ /* 0x010fc80003f25270 */
[----:B------:R-:W-:-:S05]  /*2490*/  SEL R4, R11, R4, !P1 ;  /* 0x000000040b047207 */ /* 0x000fca0004800000 */
[----:B------:R-:W-:Y:S02]  /*24a0*/  IMAD.IADD R5, R3, 0x1, -R4 ;  /* 0x0000000103057824 */ /* 0x000fe400078e0a04 */
[----:B------:R-:W-:Y:S02]  /*24b0*/  IMAD.IADD R3, R4, 0x1, -R3 ;  /* 0x0000000104037824 */ /* 0x000fe400078e0a03 */
[----:B------:R-:W-:Y:S02]  /*24c0*/  IMAD R11, R5, R16, R11 ;  /* 0x00000010050b7224 */ /* 0x000fe400078e020b */
[----:B------:R-:W-:-:S07]  /*24d0*/  IMAD R8, R3, R2, R8 ;  /* 0x0000000203087224 */ /* 0x000fce00078e0208 */
.L_x_35:
[----:B------:R-:W-:Y:S01]  /*24e0*/  VIADD R14, R14, 0x1 ;  /* 0x000000010e0e7836 */ /* 0x000fe20000000000 */
[----:B------:R-:W-:Y:S01]  /*24f0*/  PLOP3.LUT P1, PT, PT, PT, PT, 0x80, 0x8 ;  /* 0x000000000008781c */ /* 0x000fe20003f2f070 */
[----:B------:R-:W-:Y:S02]  /*2500*/  IMAD.IADD R97, R11, 0x1, R90 ;  /* 0x000000010b617824 */ /* 0x000fe400078e025a */
[----:B------:R-:W-:Y:S01]  /*2510*/  IMAD.IADD R91, R8, 0x1, R79 ;  /* 0x00000001085b7824 */ /* 0x000fe200078e024f */
[----:B------:R-:W-:-:S04]  /*2520*/  ISETP.NE.AND P0, PT, R14, 0x2, PT ;  /* 0x000000020e00780c */ /* 0x000fc80003f05270 */
[----:B------:R-:W-:Y:S02]  /*2530*/  SEL R2, RZ, 0x1, P0 ;  /* 0x00000001ff027807 */ /* 0x000fe40000000000 */
[----:B------:R-:W-:Y:S02]  /*2540*/  SEL R14, R14, RZ, P0 ;  /* 0x000000ff0e0e7207 */ /* 0x000fe40000000000 */
[----:B------:R-:W-:Y:S01]  /*2550*/  LOP3.LUT R13, R13, R2, RZ, 0x3c, !PT ;  /* 0x000000020d0d7212 */ /* 0x000fe200078e3cff */
[----:B------:R-:W-:Y:S06]  /*2560*/  @P2 BRA `(.L_x_36) ;  /* 0xfffffff000a02947 */ /* 0x000fec000383ffff */
[----:B------:R-:W-:Y:S01]  /*2570*/  UIADD3 UR4, UPT, UPT, UR4, 0xd8, URZ ;  /* 0x000000d804047890 */ /* 0x000fe2000fffe0ff */
[----:B------:R-:W-:-:S03]  /*2580*/  SHF.L.U32 R3, R15, 0x1f, RZ ;  /* 0x0000001f0f037819 */ /* 0x000fc600000006ff */
[----:B------:R-:W-:-:S09]  /*2590*/  ULEA UR5, UR6, UR4, 0x3 ;  /* 0x0000000406057291 */ /* 0x000fd2000f8e18ff */
[----:B------:R-:W1:Y:S02]  /*25a0*/  SYNCS.PHASECHK.TRANS64.TRYWAIT P0, [UR5], R3 ;  /* 0x00000003ff0075a7 */ /* 0x000e640008001105 */
[----:B-1----:R-:W-:Y:S05]  /*25b0*/  @!P0 BRA `(.L_x_37) ;  /* 0x0000004c00088947 */ /* 0x002fea0003800000 */
.L_x_124:
[----:B------:R-:W-:-:S04]  /*25c0*/  UIADD3 UR6, UPT, UPT, UR6, 0x1, URZ ;  /* 0x0000000106067890 */ /* 0x000fc8000fffe0ff */
[----:B------:R-:W-:-:S04]  /*25d0*/  UISETP.NE.AND UP0, UPT, UR6, 0x1b, UPT ;  /* 0x0000001b0600788c */ /* 0x000fc8000bf05270 */
[----:B------:R-:W-:Y:S02]  /*25e0*/  USEL UR7, URZ, 0x1, UP0 ;  /* 0x00000001ff077887 */ /* 0x000fe40008000000 */
[----:B------:R-:W-:-:S04]  /*25f0*/  USEL UR6, UR6, URZ, UP0 ;  /* 0x000000ff06067287 */ /* 0x000fc80008000000 */
[----:B------:R-:W-:Y:S01]  /*2600*/  ULEA UR5, UR6, UR4, 0x3 ;  /* 0x0000000406057291 */ /* 0x000fe2000f8e18ff */
[----:B------:R-:W-:-:S04]  /*2610*/  LOP3.LUT R2, R15, UR7, RZ, 0x3c, !PT ;  /* 0x000000070f027c12 */ /* 0x000fc8000f8e3cff */
[----:B-1----:R-:W-:-:S04]  /*2620*/  SHF.L.U32 R3, R2, 0x1f, RZ ;  /* 0x0000001f02037819 */ /* 0x002fc800000006ff */
[----:B------:R-:W1:Y:S02]  /*2630*/  SYNCS.PHASECHK.TRANS64.TRYWAIT P0, [UR5], R3 ;  /* 0x00000003ff0075a7 */ /* 0x000e640008001105 */
[----:B-1----:R-:W-:Y:S05]  /*2640*/  @!P0 BRA `(.L_x_38) ;  /* 0x0000004800fc8947 */ /* 0x002fea0003800000 */
.L_x_126:
        /* <DEDUP_REMOVED lines=9> */
.L_x_128:
        /* <DEDUP_REMOVED lines=9> */
.L_x_130:
        /* <DEDUP_REMOVED lines=9> */
.L_x_132:
        /* <DEDUP_REMOVED lines=9> */
.L_x_134:
        /* <DEDUP_REMOVED lines=9> */
.L_x_136:
        /* <DEDUP_REMOVED lines=9> */
.L_x_138:
        /* <DEDUP_REMOVED lines=9> */
.L_x_140:
        /* <DEDUP_REMOVED lines=9> */
.L_x_142:
        /* <DEDUP_REMOVED lines=9> */
.L_x_144:
        /* <DEDUP_REMOVED lines=9> */
.L_x_146:
        /* <DEDUP_REMOVED lines=9> */
.L_x_148:
        /* <DEDUP_REMOVED lines=9> */
.L_x_150:
        /* <DEDUP_REMOVED lines=9> */
.L_x_152:
        /* <DEDUP_REMOVED lines=9> */
.L_x_154:
        /* <DEDUP_REMOVED lines=9> */
.L_x_156:
        /* <DEDUP_REMOVED lines=9> */
.L_x_158:
        /* <DEDUP_REMOVED lines=9> */
.L_x_160:
        /* <DEDUP_REMOVED lines=9> */
.L_x_162:
        /* <DEDUP_REMOVED lines=9> */
.L_x_164:
        /* <DEDUP_REMOVED lines=9> */
.L_x_166:
        /* <DEDUP_REMOVED lines=9> */
.L_x_168:
        /* <DEDUP_REMOVED lines=9> */
.L_x_170:
        /* <DEDUP_REMOVED lines=9> */
.L_x_172:
        /* <DEDUP_REMOVED lines=9> */
.L_x_174:
[----:B------:R-:W-:-:S04]  /*33d0*/  UIADD3 UR6, UPT, UPT, UR6, 0x1, URZ ;  /* 0x0000000106067890 */ /* 0x000fc8000fffe0ff */
[----:B------:R-:W-:-:S04]  /*33e0*/  UISETP.NE.AND UP0, UPT, UR6, 0x1b, UPT ;  /* 0x0000001b0600788c */ /* 0x000fc8000bf05270 */
[----:B------:R-:W-:Y:S02]  /*33f0*/  USEL UR5, URZ, 0x1, UP0 ;  /* 0x00000001ff057887 */ /* 0x000fe40008000000 */
[----:B------:R-:W-:-:S04]  /*3400*/  USEL UR6, UR6, URZ, UP0 ;  /* 0x000000ff06067287 */ /* 0x000fc80008000000 */
[----:B------:R-:W-:Y:S01]  /*3410*/  ULEA UR6, UR6, UR4, 0x3 ;  /* 0x0000000406067291 */ /* 0x000fe2000f8e18ff */
[----:B-1----:R-:W-:-:S04]  /*3420*/  LOP3.LUT R3, R2, UR5, RZ, 0x3c, !PT ;  /* 0x0000000502037c12 */ /* 0x002fc8000f8e3cff */
[----:B------:R-:W-:Y:S01]  /*3430*/  SHF.L.U32 R3, R3, 0x1f, RZ ;  /* 0x0000001f03037819 */ /* 0x000fe200000006ff */
[----:B----4-:R-:W-:-:S07]  /*3440*/  IMAD.U32 R0, RZ, RZ, UR6 ;  /* 0x00000006ff007e24 */ /* 0x010fce000f8e00ff */
.L_x_63:
[----:B-1----:R1:W2:Y:S02]  /*3450*/  SYNCS.PHASECHK.TRANS64.TRYWAIT P0, [R0+URZ], R3 ;  /* 0x00000003000075a7 */ /* 0x0022a400080011ff */
[----:B--2---:R-:W-:Y:S05]  /*3460*/  @!P0 NANOSLEEP.SYNCS 0x989680 ;  /* 0x009896800000895d */ /* 0x004fea0003900000 */
[----:B------:R-:W2:Y:S02]  /*3470*/  @!P0 SYNCS.PHASECHK.TRANS64 P0, [R0+URZ], R3 ;  /* 0x00000003000085a7 */ /* 0x000ea400080010ff */
[----:B--2---:R-:W-:Y:S05]  /*3480*/  @P0 EXIT ;  /* 0x000000000000094d */ /* 0x004fea0003800000 */
[----:B------:R-:W-:Y:S05]  /*3490*/  BRA `(.L_x_63) ;  /* 0xfffffffc00ec7947 */ /* 0x000fea000383ffff */
.L_x_18:
[----:B------:R-:W-:-:S04]  /*34a0*/  UISETP.NE.AND UP1, UPT, UR37, URZ, UPT ;  /* 0x000000ff2500728c */ /* 0x000fc8000bf25270 */
[----:B------:R-:W-:-:S09]  /*34b0*/  UISETP.NE.OR UP1, UPT, UR8, 0x1, UP1 ;  /* 0x000000010800788c */ /* 0x000fd20008f25670 */
[----:B------:R-:W-:Y:S05]  /*34c0*/  BRA.U UP1, `(.L_x_64) ;  /* 0x0000000501487547 */ /* 0x000fea000b800000 */
[----:B------:R-:W-:Y:S01]  /*34d0*/  ISETP.NE.AND P2, PT, R2, RZ, PT ;  /* 0x000000ff0200720c */ /* 0x000fe20003f45270 */
[----:B------:R-:W-:Y:S01]  /*34e0*/  IMAD.MOV.U32 R12, RZ, RZ, 0x1 ;  /* 0x00000001ff0c7424 */ /* 0x000fe200078e00ff */
[----:B------:R-:W-:Y:S02]  /*34f0*/  CS2R R10, SRZ ;  /* 0x00000000000a7805 */ /* 0x000fe4000001ff00 */
[----:B------:R-:W-:Y:S01]  /*3500*/  CS2R R8, SRZ ;  /* 0x0000000000087805 */ /* 0x000fe2000001ff00 */
[----:B------:R-:W-:Y:S01]  /*3510*/  UMOV UR4, 0x400 ;  /* 0x0000040000047882 */ /* 0x000fe20000000000 */
[----:B------:R-:W-:Y:S01]  /*3520*/  UMOV UR6, URZ ;  /* 0x000000ff00067c82 */ /* 0x000fe20008000000 */
[----:B------:R-:W-:-:S12]  /*3530*/  ULEA UR37, UR37, UR4, 0x18 ;  /* 0x0000000425257291 */ /* 0x000fd8000f8ec0ff */
.L_x_68:
[----:B------:R-:W-:Y:S02]  /*3540*/  LEA R0, R8, UR37, 0x3 ;  /* 0x0000002508007c11 */ /* 0x000fe4000f8e18ff */
[----:B------:R-:W-:-:S03]  /*3550*/  SHF.L.U32 R5, R9, 0x1f, RZ ;  /* 0x0000001f09057819 */ /* 0x000fc600000006ff */
[----:B------:R-:W-:Y:S01]  /*3560*/  VIADD R4, R0, 0x240 ;  /* 0x0000024000047836 */ /* 0x000fe20000000000 */
[----:B------:R-:W1:Y:S02]  /*3570*/  SYNCS.PHASECHK.TRANS64.TRYWAIT P0, [R0+URZ+0x230], R5 ;  /* 0x00023005000075a7 */ /* 0x000e6400080011ff */
[----:B-1----:R-:W-:Y:S05]  /*3580*/  @!P0 BRA `(.L_x_65) ;  /* 0x0000004400848947 */ /* 0x002fea0003800000 */
.L_x_175:
[----:B------:R-:W-:Y:S01]  /*3590*/  ULEA UR5, UR6, UR37, 0x3 ;  /* 0x0000002506057291 */ /* 0x000fe2000f8e18ff */
[----:B------:R-:W-:Y:S02]  /*35a0*/  PRMT R4, RZ, 0x654, R4 ;  /* 0x00000654ff047816 */ /* 0x000fe40000000004 */
[----:B-1----:R-:W-:Y:S01]  /*35b0*/  SHF.L.U32 R5, R12, 0x1f, RZ ;  /* 0x0000001f0c057819 */ /* 0x002fe200000006ff */
[----:B------:R-:W-:Y:S01]  /*35c0*/  UIADD3 UR4, UPT, UPT, UR5, 0x1d0, URZ ;  /* 0x000001d005047890 */ /* 0x000fe2000fffe0ff */
[----:B------:R1:W-:Y:S05]  /*35d0*/  SYNCS.ARRIVE.TRANS64.RED.A1T0 RZ, [R4+URZ], RZ ;  /* 0x000000ff04ff79a7 */ /* 0x0003ea00081004ff */
[----:B------:R-:W-:Y:S01]  /*35e0*/  IMAD.U32 R7, RZ, RZ, UR4 ;  /* 0x00000004ff077e24 */ /* 0x000fe2000f8e00ff */
[----:B------:R-:W2:Y:S04]  /*35f0*/  SYNCS.PHASECHK.TRANS64.TRYWAIT P0, [UR5+0x1e0], R5 ;  /* 0x0001e005ff0075a7 */ /* 0x000ea80008001105 */
[----:B------:R-:W-:Y:S01]  /*3600*/  PRMT R6, R2, 0x654, R7 ;  /* 0x0000065402067816 */ /* 0x000fe20000000007 */
[----:B-1----:R-:W-:Y:S01]  /*3610*/  @!P2 IMAD.MOV.U32 R4, RZ, RZ, 0x10 ;  /* 0x00000010ff04a424 */ /* 0x002fe200078e00ff */
[----:B--2---:R-:W-:Y:S06]  /*3620*/  @!P0 BRA `(.L_x_66) ;  /* 0x0000004400708947 */ /* 0x004fec0003800000 */
.L_x_177:
[----:B------:R-:W-:Y:S01]  /*3630*/  ULEA UR4, UR6, UR37, 0x4 ;  /* 0x0000002506047291 */ /* 0x000fe2000f8e20ff */
[----:B------:R-:W-:Y:S01]  /*3640*/  SEL R3, R6, R3, !P2 ;  /* 0x0000000306037207 */ /* 0x000fe20005000000 */
[----:B------:R-:W-:Y:S01]  /*3650*/  UIADD3 UR5, UPT, UPT, UR5, 0x1d0, URZ ;  /* 0x000001d005057890 */ /* 0x000fe2000fffe0ff */
[----:B-1----:R-:W-:Y:S01]  /*3660*/  LEA R0, R11, UR37, 0x3 ;  /* 0x000000250b007c11 */ /* 0x002fe2000f8e18ff */
[----:B------:R-:W-:Y:S01]  /*3670*/  UIADD3 UR4, UPT, UPT, UR4, 0x260, URZ ;  /* 0x0000026004047890 */ /* 0x000fe2000fffe0ff */
[----:B------:R-:W-:Y:S01]  /*3680*/  SHF.L.U32 R5, R10, 0x1f, RZ ;  /* 0x0000001f0a057819 */ /* 0x000fe200000006ff */
[----:B------:R1:W-:Y:S01]  /*3690*/  @!P2 SYNCS.ARRIVE.TRANS64.RED RZ, [R3+URZ], R4 ;  /* 0x0000000403ffa9a7 */ /* 0x0003e200080004ff */
[----:B------:R-:W-:Y:S01]  /*36a0*/  UIADD3 UR6, UPT, UPT, UR6, 0x1, URZ ;  /* 0x0000000106067890 */ /* 0x000fe2000fffe0ff */
[----:B------:R-:W-:-:S03]  /*36b0*/  VIADD R8, R8, 0x1 ;  /* 0x0000000108087836 */ /* 0x000fc60000000000 */
[----:B------:R-:W-:Y:S02]  /*36c0*/  UISETP.NE.AND UP0, UPT, UR6, 0x2, UPT ;  /* 0x000000020600788c */ /* 0x000fe4000bf05270 */
[----:B------:R-:W-:Y:S06]  /*36d0*/  UGETNEXTWORKID.BROADCAST [UR4], [UR5] ;  /* 0x00000000040073ca */ /* 0x000fec0008000100 */
[----:B------:R-:W-:Y:S01]  /*36e0*/  USEL UR4, URZ, 0x1, UP0 ;  /* 0x00000001ff047887 */ /* 0x000fe20008000000 */
[----:B------:R-:W-:Y:S01]  /*36f0*/  ISETP.NE.AND P0, PT, R8, 0x2, PT ;  /* 0x000000020800780c */ /* 0x000fe20003f05270 */
[----:B------:R-:W-:Y:S01]  /*3700*/  USEL UR6, UR6, URZ, UP0 ;  /* 0x000000ff06067287 */ /* 0x000fe20008000000 */
[----:B------:R-:W2:Y:S03]  /*3710*/  SYNCS.PHASECHK.TRANS64.TRYWAIT P1, [R0+URZ+0x1d0], R5 ;  /* 0x0001d005000075a7 */ /* 0x000ea600080211ff */
[----:B------:R-:W-:Y:S01]  /*3720*/  LOP3.LUT R12, R12, UR4, RZ, 0x3c, !PT ;  /* 0x000000040c0c7c12 */ /* 0x000fe2000f8e3cff */
[----:B-12---:R-:W-:Y:S07]  /*3730*/  @!P1 BRA `(.L_x_67) ;  /* 0x0000004400449947 */ /* 0x006fee0003800000 */
.L_x_178:
[C---:B------:R-:W-:Y:S01]  /*3740*/  LEA R4, R11.reuse, UR37, 0x4 ;  /* 0x000000250b047c11 */ /* 0x040fe2000f8e20ff */
[----:B-1----:R-:W-:Y:S01]  /*3750*/  VIADD R0, R0, 0x1e0 ;  /* 0x000001e000007836 */ /* 0x002fe20000000000 */
[----:B------:R-:W-:Y:S01]  /*3760*/  SEL R8, R8, RZ, P0 ;  /* 0x000000ff08087207 */ /* 0x000fe20000000000 */
[----:B------:R-:W-:-:S03]  /*3770*/  VIADD R11, R11, 0x1 ;  /* 0x000000010b0b7836 */ /* 0x000fc60000000000 */
[----:B------:R-:W1:Y:S01]  /*3780*/  LDS.128 R4, [R4+0x260] ;  /* 0x0002600004047984 */ /* 0x000e620000000c00 */
[----:B------:R-:W-:Y:S02]  /*3790*/  PRMT R0, RZ, 0x654, R0 ;  /* 0x00000654ff007816 */ /* 0x000fe40000000000 */
[C---:B------:R-:W-:Y:S01]  /*37a0*/  ISETP.NE.AND P1, PT, R11.reuse, 0x2, PT ;  /* 0x000000020b00780c */ /* 0x040fe20003f25270 */
[----:B------:R-:W-:Y:S01]  /*37b0*/  @!PT LDS RZ, [RZ] ;  /* 0x00000000fffff984 */ /* 0x000fe20000000800 */
[----:B------:R-:W-:Y:S01]  /*37c0*/  @!PT LDS RZ, [RZ] ;  /* 0x00000000fffff984 */ /* 0x000fe20000000800 */
[----:B------:R-:W-:Y:S01]  /*37d0*/  @!PT LDS RZ, [RZ] ;  /* 0x00000000fffff984 */ /* 0x000fe20000000800 */
[----:B------:R-:W-:Y:S01]  /*37e0*/  @!PT LDS RZ, [RZ] ;  /* 0x00000000fffff984 */ /* 0x000fe20000000800 */
[----:B------:R2:W-:Y:S06]  /*37f0*/  MEMBAR.ALL.CTA ;  /* 0x0000000000007992 */ /* 0x0005ec0000008000 */
[----:B--2---:R-:W2:Y:S01]  /*3800*/  FENCE.VIEW.ASYNC.S ;  /* 0x00000000000073c6 */ /* 0x004ea20000000000 */
[----:B------:R-:W-:Y:S01]  /*3810*/  SEL R11, R11, RZ, P1 ;  /* 0x000000ff0b0b7207 */ /* 0x000fe20000800000 */
[----:B--2---:R2:W-:Y:S01]  /*3820*/  SYNCS.ARRIVE.TRANS64.RED.A1T0 RZ, [R0+URZ], RZ ;  /* 0x000000ff00ff79a7 */ /* 0x0045e200081004ff */
[----:B-1----:R-:W-:-:S02]  /*3830*/  LOP3.LUT P3, RZ, R6, 0x1, RZ, 0xc0, !PT ;  /* 0x0000000106ff7812 */ /* 0x002fc4000786c0ff */
[----:B------:R-:W-:-:S04]  /*3840*/  SEL R5, RZ, 0x1, P1 ;  /* 0x00000001ff057807 */ /* 0x000fc80000800000 */
[----:B------:R-:W-:Y:S02]  /*3850*/  LOP3.LUT R10, R10, R5, RZ, 0x3c, !PT ;  /* 0x000000050a0a7212 */ /* 0x000fe400078e3cff */
[----:B--2---:R-:W-:-:S04]  /*3860*/  SEL R0, RZ, 0x1, P0 ;  /* 0x00000001ff007807 */ /* 0x004fc80000000000 */
[----:B------:R-:W-:Y:S01]  /*3870*/  LOP3.LUT R9, R9, R0, RZ, 0x3c, !PT ;  /* 0x0000000009097212 */ /* 0x000fe200078e3cff */
[----:B------:R-:W-:Y:S06]  /*3880*/  @P3 BRA `(.L_x_68) ;  /* 0xfffffffc002c3947 */ /* 0x000fec000383ffff */
[----:B------:R-:W-:Y:S01]  /*3890*/  ULEA UR5, UR6, UR37, 0x3 ;  /* 0x0000002506057291 */ /* 0x000fe2000f8e18ff */
[----:B------:R-:W-:-:S08]  /*38a0*/  SHF.L.U32 R3, R12, 0x1f, RZ ;  /* 0x0000001f0c037819 */ /* 0x000fd000000006ff */
[----:B------:R-:W1:Y:S02]  /*38b0*/  SYNCS.PHASECHK.TRANS64 P0, [UR5+0x1e0], R3 ;  /* 0x0001e003ff0075a7 */ /* 0x000e640008001005 */
[----:B-1----:R-:W-:Y:S05]  /*38c0*/  @P0 BRA `(.L_x_69) ;  /* 0x0000000000080947 */ /* 0x002fea0003800000 */
[----:B------:R-:W1:Y:S02]  /*38d0*/  SYNCS.PHASECHK.TRANS64.TRYWAIT P0, [UR5+0x1e0], R3 ;  /* 0x0001e003ff0075a7 */ /* 0x000e640008001105 */
[----:B-1----:R-:W-:Y:S05]  /*38e0*/  @!P0 BRA `(.L_x_70) ;  /* 0x0000004000ec8947 */ /* 0x002fea0003800000 */
.L_x_69:
[----:B------:R-:W-:-:S04]  /*38f0*/  UIADD3 UR4, UPT, UPT, UR6, 0x1, URZ ;  /* 0x0000000106047890 */ /* 0x000fc8000fffe0ff */
[----:B------:R-:W-:-:S04]  /*3900*/  UISETP.NE.AND UP0, UPT, UR4, 0x2, UPT ;  /* 0x000000020400788c */ /* 0x000fc8000bf05270 */
[----:B------:R-:W-:Y:S02]  /*3910*/  USEL UR7, URZ, 0x1, UP0 ;  /* 0x00000001ff077887 */ /* 0x000fe40008000000 */
[----:B------:R-:W-:-:S04]  /*3920*/  USEL UR4, UR4, URZ, UP0 ;  /* 0x000000ff04047287 */ /* 0x000fc80008000000 */
[----:B------:R-:W-:Y:S01]  /*3930*/  ULEA UR4, UR4, UR37, 0x3 ;  /* 0x0000002504047291 */ /* 0x000fe2000f8e18ff */
[----:B-1----:R-:W-:-:S04]  /*3940*/  LOP3.LUT R3, R12, UR7, RZ, 0x3c, !PT ;  /* 0x000000070c037c12 */ /* 0x002fc8000f8e3cff */
[----:B------:R-:W-:-:S04]  /*3950*/  SHF.L.U32 R0, R3, 0x1f, RZ ;  /* 0x0000001f03007819 */ /* 0x000fc800000006ff */
[----:B------:R-:W1:Y:S02]  /*3960*/  SYNCS.PHASECHK.TRANS64 P0, [UR4+0x1e0], R0 ;  /* 0x0001e000ff0075a7 */ /* 0x000e640008001004 */
[----:B-1----:R-:W-:Y:S05]  /*3970*/  @P0 EXIT ;  /* 0x000000000000094d */ /* 0x002fea0003800000 */
[----:B------:R-:W-:Y:S02]  /*3980*/  SHF.L.U32 R3, R3, 0x1f, RZ ;  /* 0x0000001f03037819 */ /* 0x000fe400000006ff */
[----:B------:R-:W-:-:S07]  /*3990*/  MOV R0, UR4 ;  /* 0x0000000400007c02 */ /* 0x000fce0008000f00 */
.L_x_71:
[----:B-1----:R1:W2:Y:S02]  /*39a0*/  SYNCS.PHASECHK.TRANS64.TRYWAIT P0, [R0+URZ+0x1e0], R3 ;  /* 0x0001e003000075a7 */ /* 0x0022a400080011ff */
[----:B--2---:R-:W-:Y:S05]  /*39b0*/  @!P0 NANOSLEEP.SYNCS 0x989680 ;  /* 0x009896800000895d */ /* 0x004fea0003900000 */
[----:B------:R-:W2:Y:S02]  /*39c0*/  @!P0 SYNCS.PHASECHK.TRANS64 P0, [R0+URZ+0x1e0], R3 ;  /* 0x0001e003000085a7 */ /* 0x000ea400080010ff */
[----:B--2---:R-:W-:Y:S05]  /*39d0*/  @P0 EXIT ;  /* 0x000000000000094d */ /* 0x004fea0003800000 */
[----:B------:R-:W-:Y:S05]  /*39e0*/  BRA `(.L_x_71) ;  /* 0xfffffffc00ec7947 */ /* 0x000fea000383ffff */
.L_x_64:
[----:B------:R-:W-:-:S09]  /*39f0*/  UISETP.NE.AND UP1, UPT, UR8, URZ, UPT ;  /* 0x000000ff0800728c */ /* 0x000fd2000bf25270 */
[----:B------:R-:W-:Y:S05]  /*3a00*/  BRA.U UP1, `(.L_x_72) ;  /* 0x0000000d01947547 */ /* 0x000fea000b800000 */
[----:B------:R-:W-:Y:S01]  /*3a10*/  UMOV UR4, 0x40 ;  /* 0x0000004000047882 */ /* 0x000fe20000000000 */
[----:B------:R-:W-:Y:S01]  /*3a20*/  NOP ;  /* 0x0000000000007918 */ /* 0x000fe20000000000 */
[----:B------:R-:W-:Y:S01]  /*3a30*/  ULEA UR4, UR37, UR4, 0x18 ;  /* 0x0000000425047291 */ /* 0x000fe2000f8ec0ff */
[----:B------:R-:W-:Y:S02]  /*3a40*/  UMOV UR5, 0x400 ;  /* 0x0000040000057882 */ /* 0x000fe40000000000 */
[----:B------:R-:W-:-:S06]  /*3a50*/  ULEA UR37, UR37, UR5, 0x18 ;  /* 0x0000000525257291 */ /* 0x000fcc000f8ec0ff */
[----:B------:R-:W1:Y:S02]  /*3a60*/  LDS.U8 R0, [UR4+0x1c] ;  /* 0x00001c04ff007984 */ /* 0x000e640008000000 */
[----:B-1----:R-:W-:-:S13]  /*3a70*/  ISETP.NE.AND P0, PT, R0, RZ, PT ;  /* 0x000000ff0000720c */ /* 0x002fda0003f05270 */
[----:B------:R-:W-:Y:S05]  /*3a80*/  @P0 BRA `(.L_x_73) ;  /* 0x0000000000580947 */ /* 0x000fea0003800000 */
[----:B------:R-:W-:-:S13]  /*3a90*/  ELECT P0, URZ, PT ;  /* 0x0000000000ff782f */ /* 0x000fda0003800000 */
[----:B------:R-:W-:Y:S05]  /*3aa0*/  @!P0 BRA `(.L_x_74) ;  /* 0x0000000000608947 */ /* 0x000fea0003800000 */
[----:B------:R-:W-:Y:S01]  /*3ab0*/  UMOV UR5, 0x10 ;  /* 0x0000001000057882 */ /* 0x000fe20000000000 */
[----:B------:R-:W-:Y:S01]  /*3ac0*/  HFMA2 R0, -RZ, RZ, 0, 5.9604644775390625e-08 ;  /* 0x00000001ff007431 */ /* 0x000fe200000001ff */
[----:B------:R-:W-:-:S03]  /*3ad0*/  MOV R2, 0xffff ;  /* 0x0000ffff00027802 */ /* 0x000fc60000000f00 */
[----:B------:R-:W-:Y:S04]  /*3ae0*/  DEPBAR.LE SB1, 0x36 ;  /* 0x00009d800000791a */ /* 0x000fe80000000000 */
[----:B------:R-:W1:Y:S02]  /*3af0*/  UTCATOMSWS.FIND_AND_SET.ALIGN UP0, UR5, UR5 ;  /* 0x00000005000575e3 */ /* 0x000e640008000800 */
[----:B-1----:R-:W-:Y:S01]  /*3b00*/  MOV R3, UR5 ;  /* 0x0000000500037c02 */ /* 0x002fe20008000f00 */
[----:B------:R-:W-:Y:S06]  /*3b10*/  BRA.U UP0, `(.L_x_75) ;  /* 0x0000000100187547 */ /* 0x000fec000b800000 */
.L_x_76:
[----:B------:R-:W-:Y:S05]  /*3b20*/  NANOSLEEP 0x64 ;  /* 0x000000640000795d */ /* 0x000fea0003800000 */
[----:B------:R-:W-:-:S05]  /*3b30*/  UMOV UR5, 0x10 ;  /* 0x0000001000057882 */ /* 0x000fca0000000000 */
[----:B------:R-:W-:Y:S04]  /*3b40*/  DEPBAR.LE SB1, 0x36 ;  /* 0x00009d800000791a */ /* 0x000fe80000000000 */
[----:B------:R-:W1:Y:S02]  /*3b50*/  UTCATOMSWS.FIND_AND_SET.ALIGN UP0, UR5, UR5 ;  /* 0x00000005000575e3 */ /* 0x000e640008000800 */
[----:B-1----:R-:W-:Y:S01]  /*3b60*/  MOV R3, UR5 ;  /* 0x0000000500037c02 */ /* 0x002fe20008000f00 */
[----:B------:R-:W-:Y:S05]  /*3b70*/  BRA.U !UP0, `(.L_x_76) ;  /* 0xfffffffd08e87547 */ /* 0x000fea000b83ffff */
.L_x_75:
[-C--:B------:R-:W-:Y:S02]  /*3b80*/  SHF.L.U32 R2, R2, R3.reuse, RZ ;  /* 0x0000000302027219 */ /* 0x080fe400000006ff */
[----:B------:R-:W-:Y:S01]  /*3b90*/  SHF.L.U32 R0, R0, R3, RZ ;  /* 0x0000000300007219 */ /* 0x000fe200000006ff */
[----:B------:R-:W-:Y:S02]  /*3ba0*/  IMAD.SHL.U32 R3, R3, 0x20, RZ ;  /* 0x0000002003037824 */ /* 0x000fe400078e00ff */
[----:B------:R1:W-:Y:S04]  /*3bb0*/  ATOMS.OR RZ, [UR4+0x14], R2 ;  /* 0x00001402ffff798c */ /* 0x0003e8000b000004 */
[----:B------:R1:W-:Y:S04]  /*3bc0*/  ATOMS.OR RZ, [UR4+0x18], R0 ;  /* 0x00001800ffff798c */ /* 0x0003e8000b000004 */
[----:B------:R1:W-:Y:S01]  /*3bd0*/  STS [UR37+0x280], R3 ;  /* 0x00028003ff007988 */ /* 0x0003e20008000825 */
[----:B------:R-:W-:Y:S05]  /*3be0*/  BRA `(.L_x_74) ;  /* 0x0000000000107947 */ /* 0x000fea0003800000 */
.L_x_73:
[----:B------:R-:W-:Y:S02]  /*3bf0*/  MOV R0, 0xffffffff ;  /* 0xffffffff00007802 */ /* 0x000fe40000000f00 */
[----:B------:R-:W-:-:S03]  /*3c00*/  MOV R2, 0x3c30 ;  /* 0x00003c3000027802 */ /* 0x000fc60000000f00 */
[----:B------:R1:W-:Y:S04]  /*3c10*/  STS [UR37+0x280], R0 ;  /* 0x00028000ff007988 */ /* 0x0003e80008000825 */
[----:B-1-3-5:R-:W-:Y:S05]  /*3c20*/  CALL.REL.NOINC `($__internal_1_$__cuda_sm10x_tcgen05_guardrail_trap_phase_invalid_during_alloc) ;  /* 0x0000004400687944 */ /* 0x02afea0003c00000 */
.L_x_74:
[----:B------:R-:W-:Y:S05]  /*3c30*/  WARPSYNC.ALL ;  /* 0x0000000000007948 */ /* 0x000fea0003800000 */
[----:B------:R-:W2:Y:S01]  /*3c40*/  S2UR UR6, SR_CgaCtaId ;  /* 0x00000000000679c3 */ /* 0x000ea20000008800 */
[----:B------:R-:W-:Y:S01]  /*3c50*/  UMOV UR4, 0x400 ;  /* 0x0000040000047882 */ /* 0x000fe20000000000 */
[----:B------:R-:W-:-:S06]  /*3c60*/  NOP ;  /* 0x0000000000007918 */ /* 0x000fcc0000000000 */
[----:B------:R-:W-:Y:S06]  /*3c70*/  BAR.ARV 0x6, 0xa0 ;  /* 0x0182800000007b1d */ /* 0x000fec0000002000 */
[----:B------:R-:W4:Y:S01]  /*3c80*/  LDCU UR7, c[0x0][0x38c] ;  /* 0x00007180ff0777ac */ /* 0x000f220008000800 */
[----:B------:R-:W-:Y:S01]  /*3c90*/  IMAD.MOV.U32 R11, RZ, RZ, 0x1 ;  /* 0x00000001ff0b7424 */ /* 0x000fe200078e00ff */
[----:B------:R-:W-:Y:S01]  /*3ca0*/  CS2R R8, SRZ ;  /* 0x0000000000087805 */ /* 0x000fe2000001ff00 */
[----:B------:R-:W-:Y:S01]  /*3cb0*/  IMAD.MOV.U32 R10, RZ, RZ, RZ ;  /* 0x000000ffff0a7224 */ /* 0x000fe200078e00ff */
[----:B------:R-:W-:Y:S01]  /*3cc0*/  UMOV UR18, URZ ;  /* 0x000000ff00127c82 */ /* 0x000fe20008000000 */
[----:B------:R-:W-:Y:S01]  /*3cd0*/  UMOV UR17, URZ ;  /* 0x000000ff00117c82 */ /* 0x000fe20008000000 */
[----:B------:R-:W-:Y:S01]  /*3ce0*/  UMOV UR22, 0x0 ;  /* 0x0000000000167882 */ /* 0x000fe20000000000 */
[----:B------:R-:W-:Y:S01]  /*3cf0*/  UMOV UR23, 0x4100010 ;  /* 0x0410001000177882 */ /* 0x000fe20000000000 */
[----:B------:R-:W-:Y:S01]  /*3d00*/  UMOV UR20, 0x0 ;  /* 0x0000000000147882 */ /* 0x000fe20000000000 */
[----:B------:R-:W-:Y:S01]  /*3d10*/  UMOV UR21, 0x4100010 ;  /* 0x0410001000157882 */ /* 0x000fe20000000000 */
[----:B--2---:R-:W-:Y:S01]  /*3d20*/  ULEA UR6, UR6, UR4, 0x18 ;  /* 0x0000000406067291 */ /* 0x004fe2000f8ec0ff */
[----:B------:R-:W2:Y:S03]  /*3d30*/  LDCU UR4, c[0x0][0x38c] ;  /* 0x00007180ff0477ac */ /* 0x000ea60008000800 */
[----:B------:R-:W-:-:S02]  /*3d40*/  UIADD3 UR11, UPT, UPT, UR6, 0x2600, URZ ;  /* 0x00002600060b7890 */ /* 0x000fc4000fffe0ff */
[----:B----4-:R-:W-:-:S03]  /*3d50*/  UIADD3 UR7, UPT, UPT, UR7, 0x3f, URZ ;  /* 0x0000003f07077890 */ /* 0x010fc6000fffe0ff */
[----:B-1----:R-:W1:Y:S01]  /*3d60*/  LDS R0, [UR6+0x280] ;  /* 0x00028006ff007984 */ /* 0x002e620008000800 */
[----:B------:R-:W-:Y:S02]  /*3d70*/  UIADD3 UR12, UPT, UPT, UR6, 0x1d600, URZ ;  /* 0x0001d600060c7890 */ /* 0x000fe4000fffe0ff */
[----:B------:R-:W-:Y:S02]  /*3d80*/  USHF.R.S32.HI UR5, URZ, 0x1f, UR7 ;  /* 0x0000001fff057899 */ /* 0x000fe40008011407 */
[----:B------:R-:W-:Y:S02]  /*3d90*/  USHF.R.U32.HI UR11, URZ, 0x4, UR11 ;  /* 0x00000004ff0b7899 */ /* 0x000fe4000801160b */
[----:B------:R-:W-:Y:S02]  /*3da0*/  ULEA.HI UR5, UR5, UR7, URZ, 0x6 ;  /* 0x0000000705057291 */ /* 0x000fe4000f8f30ff */
[----:B------:R-:W-:Y:S02]  /*3db0*/  USHF.R.U32.HI UR12, URZ, 0x4, UR12 ;  /* 0x00000004ff0c7899 */ /* 0x000fe4000801160c */
[----:B------:R-:W-:-:S02]  /*3dc0*/  USHF.R.S32.HI UR5, URZ, 0x6, UR5 ;  /* 0x00000006ff057899 */ /* 0x000fc40008011405 */
[----:B------:R-:W-:Y:S02]  /*3dd0*/  ULOP3.LUT UR11, UR11, 0x3fff, URZ, 0xc0, !UPT ;  /* 0x00003fff0b0b7892 */ /* 0x000fe4000f8ec0ff */
[----:B------:R-:W-:Y:S02]  /*3de0*/  UISETP.LT.AND UP0, UPT, UR5, 0x1, UPT ;  /* 0x000000010500788c */ /* 0x000fe4000bf01270 */
[----:B------:R-:W-:Y:S02]  /*3df0*/  ULOP3.LUT UR12, UR12, 0x3fff, URZ, 0xc0, !UPT ;  /* 0x00003fff0c0c7892 */ /* 0x000fe4000f8ec0ff */
[----:B------:R-:W-:Y:S02]  /*3e00*/  USEL UR10, UR5, 0x1, !UP0 ;  /* 0x00000001050a7887 */ /* 0x000fe4000c000000 */
[----:B------:R-:W-:Y:S02]  /*3e10*/  ULOP3.LUT UR11, UR11, 0x10000, URZ, 0xfc, !UPT ;  /* 0x000100000b0b7892 */ /* 0x000fe4000f8efcff */
[----:B------:R-:W-:-:S02]  /*3e20*/  ULOP3.LUT UR12, UR12, 0x10000, URZ, 0xfc, !UPT ;  /* 0x000100000c0c7892 */ /* 0x000fc4000f8efcff */
[----:B------:R-:W-:Y:S02]  /*3e30*/  UIADD3 UR10, UPT, UPT, -UR10, URZ, URZ ;  /* 0x000000ff0a0a7290 */ /* 0x000fe4000fffe1ff */
[----:B--2---:R-:W-:Y:S01]  /*3e40*/  UISETP.GE.AND UP3, UPT, UR4, 0x1, UPT ;  /* 0x000000010400788c */ /* 0x004fe2000bf66270 */
[----:B-1----:R-:W-:-:S15]  /*3e50*/  R2UR UR19, R0 ;  /* 0x00000000001372ca */ /* 0x002fde00000e0000 */
.L_x_83:
[----:B------:R-:W-:Y:S02]  /*3e60*/  LEA R0, R10, UR6, 0x3 ;  /* 0x000000060a007c11 */ /* 0x000fe4000f8e18ff */
[----:B------:R-:W-:Y:S02]  /*3e70*/  SHF.L.U32 R5, R9, 0x1f, RZ ;  /* 0x0000001f09057819 */ /* 0x000fe400000006ff */
[----:B------:R-:W-:Y:S01]  /*3e80*/  PLOP3.LUT P0, PT, PT, PT, UP3, 0x80, 0x8 ;  /* 0x000000000008781c */ /* 0x000fe20003f0f038 */
[----:B------:R-:W-:Y:S01]  /*3e90*/  VIADD R3, R0, 0x1e0 ;  /* 0x000001e000037836 */ /* 0x000fe20000000000 */
[----:B-1----:R-:W1:Y:S02]  /*3ea0*/  SYNCS.PHASECHK.TRANS64.TRYWAIT P1, [R0+URZ+0x1d0], R5 ;  /* 0x0001d005000075a7 */ /* 0x002e6400080211ff */
[----:B-1--4-:R-:W-:Y:S09]  /*3eb0*/  @!P1 BRA `(.L_x_77) ;  /* 0x0000003c00909947 */ /* 0x012ff20003800000 */
.L_x_180:
[----:B------:R-:W-:Y:S01]  /*3ec0*/  LEA R4, R10, UR6, 0x4 ;  /* 0x000000060a047c11 */ /* 0x000fe2000f8e20ff */
[----:B------:R-:W-:Y:S01]  /*3ed0*/  @UP3 ULEA UR4, UR17, UR6, 0x3 ;  /* 0x0000000611043291 */ /* 0x000fe2000f8e18ff */
[----:B------:R-:W-:Y:S01]  /*3ee0*/  PLOP3.LUT P2, PT, PT, PT, PT, 0x80, 0x8 ;  /* 0x000000000008781c */ /* 0x000fe20003f4f070 */
[----:B------:R-:W-:Y:S01]  /*3ef0*/  ULEA UR8, UR18, UR6, 0x3 ;  /* 0x0000000612087291 */ /* 0x000fe2000f8e18ff */
[----:B------:R-:W-:Y:S02]  /*3f00*/  PRMT R3, RZ, 0x654, R3 ;  /* 0x00000654ff037816 */ /* 0x000fe40000000003 */
[----:B-1----:R-:W1:Y:S01]  /*3f10*/  LDS.128 R4, [R4+0x260] ;  /* 0x0002600004047984 */ /* 0x002e620000000c00 */
[----:B------:R-:W-:Y:S02]  /*3f20*/  @P0 SHF.L.U32 R2, R8, 0x1f, RZ ;  /* 0x0000001f08020819 */ /* 0x000fe400000006ff */
[----:B------:R-:W-:Y:S01]  /*3f30*/  SHF.L.U32 R0, R11, 0x1f, RZ ;  /* 0x0000001f0b007819 */ /* 0x000fe200000006ff */
[----:B------:R-:W-:Y:S01]  /*3f40*/  @!PT LDS RZ, [RZ] ;  /* 0x00000000fffff984 */ /* 0x000fe20000000800 */
[----:B------:R-:W-:Y:S01]  /*3f50*/  @!PT LDS RZ, [RZ] ;  /* 0x00000000fffff984 */ /* 0x000fe20000000800 */
[----:B------:R-:W-:Y:S01]  /*3f60*/  @!PT LDS RZ, [RZ] ;  /* 0x00000000fffff984 */ /* 0x000fe20000000800 */
[----:B------:R-:W-:Y:S01]  /*3f70*/  @!PT LDS RZ, [RZ] ;  /* 0x00000000fffff984 */ /* 0x000fe20000000800 */
[----:B------:R2:W-:Y:S06]  /*3f80*/  MEMBAR.ALL.CTA ;  /* 0x0000000000007992 */ /* 0x0005ec0000008000 */
[----:B--2---:R-:W2:Y:S02]  /*3f90*/  FENCE.VIEW.ASYNC.S ;  /* 0x00000000000073c6 */ /* 0x004ea40000000000 */
[----:B--2---:R2:W-:Y:S01]  /*3fa0*/  SYNCS.ARRIVE.TRANS64.RED.A1T0 RZ, [R3+URZ], RZ ;  /* 0x000000ff03ff79a7 */ /* 0x0045e200081004ff */
[----:B------:R2:W4:Y:S01]  /*3fb0*/  @P0 SYNCS.PHASECHK.TRANS64.TRYWAIT P2, [UR4], R2 ;  /* 0x00000002ff0005a7 */ /* 0x0005220008041104 */
[----:B------:R-:W-:Y:S01]  /*3fc0*/  ULEA.HI UR4, UR18, UR18, URZ, 0x1 ;  /* 0x0000001212047291 */ /* 0x000fe2000f8f08ff */
[----:B-1----:R-:W-:-:S03]  /*3fd0*/  LOP3.LUT P1, RZ, R6, 0x1, RZ, 0xc0, !PT ;  /* 0x0000000106ff7812 */ /* 0x002fc6000782c0ff */
[----:B------:R-:W-:Y:S02]  /*3fe0*/  USHF.L.U32 UR9, UR4, 0x5, URZ ;  /* 0x0000000504097899 */ /* 0x000fe400080006ff */
[----:B------:R-:W-:Y:S02]  /*3ff0*/  ULOP3.LUT UR4, UR4, 0xffe, URZ, 0xc0, !UPT ;  /* 0x00000ffe04047892 */ /* 0x000fe4000f8ec0ff */
[----:B------:R-:W-:Y:S02]  /*4000*/  ULOP3.LUT UR9, UR9, 0xffffffc0, URZ, 0xc0, !UPT ;  /* 0xffffffc009097892 */ /* 0x000fe4000f8ec0ff */
[----:B------:R-:W-:Y:S02]  /*4010*/  UIADD3 UR4, UPT, UPT, -UR4, UR18, URZ ;  /* 0x0000001204047290 */ /* 0x000fe4000fffe1ff */
[----:B------:R-:W-:Y:S01]  /*4020*/  UIADD3 UR9, UPT, UPT, UR19, UR9, URZ ;  /* 0x0000000913097290 */ /* 0x000fe2000fffe0ff */
[----:B------:R-:W1:Y:S03]  /*4030*/  SYNCS.PHASECHK.TRANS64.TRYWAIT P0, [UR8+0x210], R0 ;  /* 0x00021000ff0075a7 */ /* 0x000e660008001108 */
[----:B------:R-:W-:Y:S01]  /*4040*/  ULEA UR9, UR4, UR9, 0x14 ;  /* 0x0000000904097291 */ /* 0x000fe2000f8ea0ff */
[----:B-12-4-:R-:W-:Y:S11]  /*4050*/  @!P0 BRA `(.L_x_78) ;  /* 0x0000003c003c8947 */ /* 0x016ff60003800000 */
.L_x_182:
[----:B------:R-:W-:Y:S01]  /*4060*/  IADD3 R10, PT, PT, R10, 0x1, RZ ;  /* 0x000000010a0a7810 */ /* 0x000fe20007ffe0ff */
[----:B------:R-:W-:Y:S06]  /*4070*/  BRA.U !UP3, `(.L_x_79) ;  /* 0x000000010b987547 */ /* 0x000fec000b800000 */
[----:B------:R-:W-:Y:S01]  /*4080*/  UPLOP3.LUT UP4, UPT, UPT, UPT, UPT, 0x40, 0x4 ;  /* 0x000000000004789c */ /* 0x000fe20003f8e870 */
[----:B------:R-:W-:Y:S01]  /*4090*/  UMOV UR16, UR10 ;  /* 0x0000000a00107c82 */ /* 0x000fe20008000000 */
[----:B------:R-:W-:Y:S01]  /*40a0*/  UMOV UR15, UR5 ;  /* 0x00000005000f7c82 */ /* 0x000fe20008000000 */
[----:B------:R-:W-:-:S08]  /*40b0*/  UMOV UR14, UR17 ;  /* 0x00000011000e7c82 */ /* 0x000fd00008000000 */
.L_x_82:
[----:B------:R-:W-:Y:S02]  /*40c0*/  UIADD3 UR16, UPT, UPT, UR16, 0x1, URZ ;  /* 0x0000000110107890 */ /* 0x000fe4000fffe0ff */
[----:B--2---:R-:W-:Y:S02]  /*40d0*/  ULEA UR7, UR14, UR6, 0x3 ;  /* 0x000000060e077291 */ /* 0x004fe4000f8e18ff */
[----:B------:R-:W-:Y:S01]  /*40e0*/  UISETP.NE.AND UP0, UPT, UR16, URZ, UPT ;  /* 0x000000ff1000728c */ /* 0x000fe2000bf05270 */
[----:B----4-:R-:W-:Y:S10]  /*40f0*/  @P2 BRA `(.L_x_80) ;  /* 0x00000000000c2947 */ /* 0x010ff40003800000 */
[----:B-1----:R-:W-:Y:S04]  /*4100*/  SHF.L.U32 R3, R8, 0x1f, RZ ;  /* 0x0000001f08037819 */ /* 0x002fe800000006ff */
[----:B------:R-:W1:Y:S02]  /*4110*/  SYNCS.PHASECHK.TRANS64.TRYWAIT P0, [UR7], R3 ;  /* 0x00000003ff0075a7 */ /* 0x000e640008001107 */
[----:B-1----:R-:W-:Y:S05]  /*4120*/  @!P0 BRA `(.L_x_81) ;  /* 0x0000003c00208947 */ /* 0x002fea0003800000 */
.L_x_80:
[----:B------:R-:W-:Y:S01]  /*4130*/  UISETP.NE.AND UP1, UPT, UR15, 0x1, UPT ;  /* 0x000000010f00788c */ /* 0x000fe2000bf25270 */
[----:B------:R-:W-:Y:S01]  /*4140*/  PLOP3.LUT P2, PT, PT, PT, PT, 0x80, 0x8 ;  /* 0x000000000008781c */ /* 0x000fe20003f4f070 */
[----:B------:R-:W-:Y:S02]  /*4150*/  UIADD3 UR17, UPT, UPT, UR14, 0x1, URZ ;  /* 0x000000010e117890 */ /* 0x000fe4000fffe0ff */
[----:B------:R-:W-:Y:S02]  /*4160*/  ULEA UR24, UR14, UR12, 0x8 ;  /* 0x0000000c0e187291 */ /* 0x000fe4000f8e40ff */
[----:B------:R-:W-:Y:S01]  /*4170*/  UISETP.NE.AND UP2, UPT, UR17, 0x1b, UPT ;  /* 0x0000001b1100788c */ /* 0x000fe2000bf45270 */
[----:B------:R-:W-:Y:S01]  /*4180*/  PLOP3.LUT P0, PT, PT, PT, UP1, 0x80, 0x8 ;  /* 0x000000000008781c */ /* 0x000fe20003f0f018 */
[----:B------:R-:W-:Y:S02]  /*4190*/  ULEA UR26, UR14, UR11, 0x8 ;  /* 0x0000000b0e1a7291 */ /* 0x000fe4000f8e40ff */
[----:B------:R-:W-:Y:S02]  /*41a0*/  USEL UR13, URZ, 0x1, UP2 ;  /* 0x00000001ff0d7887 */ /* 0x000fe40009000000 */
[----:B------:R-:W-:Y:S02]  /*41b0*/  USEL UR17, UR17, URZ, UP2 ;  /* 0x000000ff11117287 */ /* 0x000fe40009000000 */
[----:B------:R-:W-:Y:S02]  /*41c0*/  UIADD3 UR30, UPT, UPT, UR24, 0x2, URZ ;  /* 0x00000002181e7890 */ /* 0x000fe4000fffe0ff */
[----:B------:R-:W-:Y:S01]  /*41d0*/  @UP1 ULEA UR4, UR17, UR6, 0x3 ;  /* 0x0000000611041291 */ /* 0x000fe2000f8e18ff */
[----:B------:R-:W-:Y:S01]  /*41e0*/  LOP3.LUT R8, R8, UR13, RZ, 0x3c, !PT ;  /* 0x0000000d08087c12 */ /* 0x000fe2000f8e3cff */
[----:B------:R-:W-:Y:S02]  /*41f0*/  UIADD3 UR28, UPT, UPT, UR26, 0x2, URZ ;  /* 0x000000021a1c7890 */ /* 0x000fe4000fffe0ff */
[----:B------:R-:W-:Y:S01]  /*4200*/  UIADD3 UR7, UPT, UPT, UR7, 0xd8, URZ ;  /* 0x000000d807077890 */ /* 0x000fe2000fffe0ff */
[----:B-1----:R-:W-:Y:S01]  /*4210*/  @P0 SHF.L.U32 R0, R8, 0x1f, RZ ;  /* 0x0000001f08000819 */ /* 0x002fe200000006ff */
[----:B------:R-:W-:Y:S01]  /*4220*/  UMOV UR25, 0x80004020 ;  /* 0x8000402000197882 */ /* 0x000fe20000000000 */
[----:B------:R-:W-:Y:S01]  /*4230*/  UMOV UR27, 0x80004020 ;  /* 0x80004020001b7882 */ /* 0x000fe20000000000 */
[----:B------:R-:W-:Y:S01]  /*4240*/  UMOV UR31, 0x80004020 ;  /* 0x80004020001f7882 */ /* 0x000fe20000000000 */
[----:B------:R2:W4:Y:S01]  /*4250*/  @P0 SYNCS.PHASECHK.TRANS64.TRYWAIT P2, [UR4], R0 ;  /* 0x00000000ff0005a7 */ /* 0x0005220008041104 */
[----:B------:R-:W-:Y:S01]  /*4260*/  UIADD3 UR15, UPT, UPT, UR15, -0x1, URZ ;  /* 0xffffffff0f0f7890 */ /* 0x000fe2000fffe0ff */
[----:B------:R2:W-:Y:S01]  /*4270*/  UTCQMMA gdesc[UR26], gdesc[UR24], tmem[UR9], tmem[UR22], idesc[UR23], UP4 ;  /* 0x00ff16181a0075ea */ /* 0x0005e2000a000309 */
[----:B------:R-:W-:Y:S01]  /*4280*/  UPLOP3.LUT UP4, UPT, UPT, UPT, UPT, 0x80, 0x8 ;  /* 0x000000000008789c */ /* 0x000fe20003f8f070 */
[----:B------:R-:W-:Y:S01]  /*4290*/  UMOV UR29, 0x80004020 ;  /* 0x80004020001d7882 */ /* 0x000fe20000000000 */
[----:B------:R-:W-:Y:S01]  /*42a0*/  UMOV UR14, UR17 ;  /* 0x00000011000e7c82 */ /* 0x000fe20008000000 */
[----:B------:R2:W-:Y:S01]  /*42b0*/  UTCQMMA gdesc[UR28], gdesc[UR30], tmem[UR9], tmem[UR20], idesc[UR21], UPT ;  /* 0x00ff141e1c0075ea */ /* 0x0005e2000b800309 */
[----:B------:R2:W-:Y:S01]  /*42c0*/  UTCBAR [UR7], URZ ;  /* 0x000000ff070073e9 */ /* 0x0005e200080000ff */
[----:B------:R-:W-:Y:S06]  /*42d0*/  BRA.U UP0, `(.L_x_82) ;  /* 0xfffffffd00787547 */ /* 0x000fec000b83ffff */
.L_x_79:
[----:B------:R-:W-:Y:S01]  /*42e0*/  UIADD3 UR18, UPT, UPT, UR18, 0x1, URZ ;  /* 0x0000000112127890 */ /* 0x000fe2000fffe0ff */
[C---:B------:R-:W-:Y:S01]  /*42f0*/  ISETP.NE.AND P0, PT, R10.reuse, 0x2, PT ;  /* 0x000000020a00780c */ /* 0x040fe20003f05270 */
[----:B------:R-:W-:Y:S02]  /*4300*/  UIADD3 UR8, UPT, UPT, UR8, 0x1f0, URZ ;  /* 0x000001f008087890 */ /* 0x000fe4000fffe0ff */
[----:B------:R-:W-:Y:S01]  /*4310*/  UISETP.NE.AND UP0, UPT, UR18, 0x4, UPT ;  /* 0x000000041200788c */ /* 0x000fe2000bf05270 */
[----:B-12---:R-:W-:Y:S02]  /*4320*/  SEL R0, RZ, 0x1, P0 ;  /* 0x00000001ff007807 */ /* 0x006fe40000000000 */
[----:B------:R-:W-:Y:S01]  /*4330*/  SEL R10, R10, RZ, P0 ;  /* 0x000000ff0a0a7207 */ /* 0x000fe20000000000 */
[----:B------:R-:W-:Y:S01]  /*4340*/  USEL UR4, URZ, 0x1, UP0 ;  /* 0x00000001ff047887 */ /* 0x000fe20008000000 */
[----:B------:R-:W-:Y:S01]  /*4350*/  LOP3.LUT R9, R9, R0, RZ, 0x3c, !PT ;  /* 0x0000000009097212 */ /* 0x000fe200078e3cff */
[----:B------:R-:W-:Y:S01]  /*4360*/  USEL UR18, UR18, URZ, UP0 ;  /* 0x000000ff12127287 */ /* 0x000fe20008000000 */
[----:B------:R1:W-:Y:S03]  /*4370*/  UTCBAR [UR8], URZ ;  /* 0x000000ff080073e9 */ /* 0x0003e600080000ff */
[----:B------:R-:W-:Y:S01]  /*4380*/  LOP3.LUT R11, R11, UR4, RZ, 0x3c, !PT ;  /* 0x000000040b0b7c12 */ /* 0x000fe2000f8e3cff */
[----:B------:R-:W-:Y:S07]  /*4390*/  @P1 BRA `(.L_x_83) ;  /* 0xfffffff800b01947 */ /* 0x000fee000383ffff */
[----:B------:R-:W2:Y:S01]  /*43a0*/  S2UR UR4, SR_CgaCtaId ;  /* 0x00000000000479c3 */ /* 0x000ea20000008800 */
[----:B------:R-:W-:Y:S01]  /*43b0*/  ELECT P0, URZ, PT ;  /* 0x0000000000ff782f */ /* 0x000fe20003800000 */
[----:B------:R-:W-:Y:S01]  /*43c0*/  IMAD.MOV.U32 R0, RZ, RZ, 0x1 ;  /* 0x00000001ff007424 */ /* 0x000fe200078e00ff */
[----:B------:R-:W-:Y:S01]  /*43d0*/  UIADD3 UR6, UPT, UPT, UR6, 0x210, URZ ;  /* 0x0000021006067890 */ /* 0x000fe2000fffe0ff */
[----:B------:R-:W-:Y:S01]  /*43e0*/  SHF.L.U32 R3, R11, 0x1f, RZ ;  /* 0x0000001f0b037819 */ /* 0x000fe200000006ff */
[----:B------:R-:W-:-:S03]  /*43f0*/  UMOV UR5, 0x40 ;  /* 0x0000004000057882 */ /* 0x000fc60000000000 */
[----:B------:R-:W-:Y:S01]  /*4400*/  UVIRTCOUNT.DEALLOC.SMPOOL 0x80 ;  /* 0x000000800000784c */ /* 0x000fe20000000000 */
[----:B--2---:R-:W-:Y:S02]  /*4410*/  ULEA UR4, UR4, UR5, 0x18 ;  /* 0x0000000504047291 */ /* 0x004fe4000f8ec0ff */
[----:B------:R-:W-:-:S07]  /*4420*/  ULEA UR5, UR18, UR6, 0x3 ;  /* 0x0000000612057291 */ /* 0x000fce000f8e18ff */
[----:B------:R2:W-:Y:S02]  /*4430*/  @P0 STS.U8 [UR4+0x1c], R0 ;  /* 0x00001c00ff000988 */ /* 0x0005e40008000004 */
[----:B------:R-:W3:Y:S02]  /*4440*/  SYNCS.PHASECHK.TRANS64.TRYWAIT P0, [UR5], R3 ;  /* 0x00000003ff0075a7 */ /* 0x000ee40008001105 */
[----:B--23--:R-:W-:Y:S05]  /*4450*/  @!P0 BRA `(.L_x_84) ;  /* 0x00000038006c8947 */ /* 0x00cfea0003800000 */
.L_x_185:
[----:B------:R-:W-:-:S04]  /*4460*/  UIADD3 UR7, UPT, UPT, UR18, 0x1, URZ ;  /* 0x0000000112077890 */ /* 0x000fc8000fffe0ff */
[----:B------:R-:W-:-:S04]  /*4470*/  UISETP.NE.AND UP0, UPT, UR7, 0x4, UPT ;  /* 0x000000040700788c */ /* 0x000fc8000bf05270 */
[----:B-1----:R-:W-:Y:S02]  /*4480*/  USEL UR8, URZ, 0x1, UP0 ;  /* 0x00000001ff087887 */ /* 0x002fe40008000000 */
[----:B------:R-:W-:-:S04]  /*4490*/  USEL UR7, UR7, URZ, UP0 ;  /* 0x000000ff07077287 */ /* 0x000fc80008000000 */
[----:B------:R-:W-:Y:S01]  /*44a0*/  ULEA UR5, UR7, UR6, 0x3 ;  /* 0x0000000607057291 */ /* 0x000fe2000f8e18ff */
[----:B------:R-:W-:-:S04]  /*44b0*/  LOP3.LUT R2, R11, UR8, RZ, 0x3c, !PT ;  /* 0x000000080b027c12 */ /* 0x000fc8000f8e3cff */
[----:B--2---:R-:W-:-:S04]  /*44c0*/  SHF.L.U32 R3, R2, 0x1f, RZ ;  /* 0x0000001f02037819 */ /* 0x004fc800000006ff */
[----:B------:R-:W1:Y:S02]  /*44d0*/  SYNCS.PHASECHK.TRANS64.TRYWAIT P0, [UR5], R3 ;  /* 0x00000003ff0075a7 */ /* 0x000e640008001105 */
[----:B-1----:R-:W-:Y:S05]  /*44e0*/  @!P0 BRA `(.L_x_85) ;  /* 0x0000003800608947 */ /* 0x002fea0003800000 */
.L_x_187:
        /* <DEDUP_REMOVED lines=9> */
.L_x_189:
[----:B------:R-:W-:-:S04]  /*4580*/  UIADD3 UR7, UPT, UPT, UR7, 0x1, URZ ;  /* 0x0000000107077890 */ /* 0x000fc8000fffe0ff */
[----:B------:R-:W-:-:S04]  /*4590*/  UISETP.NE.AND UP0, UPT, UR7, 0x4, UPT ;  /* 0x000000040700788c */ /* 0x000fc8000bf05270 */
[----:B------:R-:W-:Y:S02]  /*45a0*/  USEL UR5, URZ, 0x1, UP0 ;  /* 0x00000001ff057887 */ /* 0x000fe40008000000 */
[----:B------:R-:W-:-:S04]  /*45b0*/  USEL UR7, UR7, URZ, UP0 ;  /* 0x000000ff07077287 */ /* 0x000fc80008000000 */
[----:B------:R-:W-:Y:S01]  /*45c0*/  ULEA UR7, UR7, UR6, 0x3 ;  /* 0x0000000607077291 */ /* 0x000fe2000f8e18ff */
[----:B-1----:R-:W-:-:S04]  /*45d0*/  LOP3.LUT R3, R2, UR5, RZ, 0x3c, !PT ;  /* 0x0000000502037c12 */ /* 0x002fc8000f8e3cff */
[----:B------:R-:W-:-:S04]  /*45e0*/  SHF.L.U32 R3, R3, 0x1f, RZ ;  /* 0x0000001f03037819 */ /* 0x000fc800000006ff */
[----:B------:R-:W1:Y:S02]  /*45f0*/  SYNCS.PHASECHK.TRANS64.TRYWAIT P0, [UR7], R3 ;  /* 0x00000003ff0075a7 */ /* 0x000e640008001107 */
[----:B-1----:R-:W-:Y:S05]  /*4600*/  @!P0 BRA `(.L_x_87) ;  /* 0x0000003800488947 */ /* 0x002fea0003800000 */
.L_x_191:
[----:B------:R-:W-:Y:S01]  /*4610*/  NOP ;  /* 0x0000000000007918 */ /* 0x000fe20000000000 */
[----:B-1----:R-:W1:Y:S01]  /*4620*/  LDS R0, [UR4+0x14] ;  /* 0x00001404ff007984 */ /* 0x002e620008000800 */
[----:B------:R-:W-:Y:S01]  /*4630*/  ULOP3.LUT UR6, UR19, 0xffff, URZ, 0xc0, !UPT ;  /* 0x0000ffff13067892 */ /* 0x000fe2000f8ec0ff */
[----:B------:R-:W-:Y:S01]  /*4640*/  UMOV UR8, 0xffff ;  /* 0x0000ffff00087882 */ /* 0x000fe20000000000 */
[----:B------:R-:W-:Y:S02]  /*4650*/  UMOV UR5, 0x1 ;  /* 0x0000000100057882 */ /* 0x000fe40000000000 */
[----:B------:R-:W-:-:S04]  /*4660*/  USHF.R.U32.HI UR6, URZ, 0x5, UR6 ;  /* 0x00000005ff067899 */ /* 0x000fc80008011606 */
[----:B------:R-:W-:Y:S02]  /*4670*/  USHF.L.U32 UR8, UR8, UR6, URZ ;  /* 0x0000000608087299 */ /* 0x000fe400080006ff */
[----:B------:R-:W-:-:S04]  /*4680*/  USHF.L.U32 UR5, UR5, UR6, URZ ;  /* 0x0000000605057299 */ /* 0x000fc800080006ff */
[----:B-1----:R-:W-:-:S04]  /*4690*/  LOP3.LUT R0, R0, UR8, RZ, 0xc0, !PT ;  /* 0x0000000800007c12 */ /* 0x002fc8000f8ec0ff */
[----:B------:R-:W-:-:S13]  /*46a0*/  ISETP.NE.AND P0, PT, R0, UR8, PT ;  /* 0x0000000800007c0c */ /* 0x000fda000bf05270 */
[----:B------:R-:W-:Y:S05]  /*46b0*/  @P0 BRA `(.L_x_88) ;  /* 0x0000000000580947 */ /* 0x000fea0003800000 */
[----:B------:R-:W1:Y:S02]  /*46c0*/  LDS R0, [UR4+0x18] ;  /* 0x00001804ff007984 */ /* 0x000e640008000800 */
[----:B-1----:R-:W-:-:S04]  /*46d0*/  LOP3.LUT R0, R0, UR5, RZ, 0xc0, !PT ;  /* 0x0000000500007c12 */ /* 0x002fc8000f8ec0ff */
[----:B------:R-:W-:-:S13]  /*46e0*/  ISETP.NE.AND P0, PT, R0, UR5, PT ;  /* 0x0000000500007c0c */ /* 0x000fda000bf05270 */
[----:B------:R-:W-:Y:S05]  /*46f0*/  @P0 BRA `(.L_x_89) ;  /* 0x00000000003c0947 */ /* 0x000fea0003800000 */
[----:B------:R-:W1:Y:S01]  /*4700*/  S2R R2, SR_LANEID ;  /* 0x0000000000027919 */ /* 0x000e620000000000 */
[----:B------:R-:W-:Y:S01]  /*4710*/  ULOP3.LUT UR8, URZ, UR8, URZ, 0x33, !UPT ;  /* 0x00000008ff087292 */ /* 0x000fe2000f8e33ff */
[----:B------:R-:W-:Y:S01]  /*4720*/  LOP3.LUT R4, RZ, UR5, RZ, 0x33, !PT ;  /* 0x00000005ff047c12 */ /* 0x000fe2000f8e33ff */
[----:B------:R-:W-:Y:S02]  /*4730*/  VOTEU.ANY UR7, UPT, PT ;  /* 0x0000000000077886 */ /* 0x000fe400038e0100 */
[----:B------:R-:W-:Y:S01]  /*4740*/  UFLO.U32 UR7, UR7 ;  /* 0x00000007000772bd */ /* 0x000fe200080e0000 */
[----:B------:R-:W2:Y:S01]  /*4750*/  REDUX UR5, R4 ;  /* 0x00000000040573c4 */ /* 0x000ea20000000000 */
[----:B------:R-:W-:-:S06]  /*4760*/  IMAD.U32 R0, RZ, RZ, UR8 ;  /* 0x00000008ff007e24 */ /* 0x000fcc000f8e00ff */
[----:B------:R3:W-:Y:S01]  /*4770*/  UTCATOMSWS.AND URZ, UR8 ;  /* 0x0000000800ff79e3 */ /* 0x0007e20008000000 */
[----:B------:R-:W4:Y:S01]  /*4780*/  REDUX UR6, R0 ;  /* 0x00000000000673c4 */ /* 0x000f220000000000 */
[----:B-1----:R-:W-:Y:S01]  /*4790*/  ISETP.EQ.U32.AND P0, PT, R2, UR7, PT ;  /* 0x0000000702007c0c */ /* 0x002fe2000bf02070 */
[----:B--2---:R-:W-:Y:S01]  /*47a0*/  IMAD.U32 R2, RZ, RZ, UR5 ;  /* 0x00000005ff027e24 */ /* 0x004fe2000f8e00ff */
[----:B----4-:R-:W-:-:S11]  /*47b0*/  MOV R3, UR6 ;  /* 0x0000000600037c02 */ /* 0x010fd60008000f00 */
[----:B------:R3:W-:Y:S04]  /*47c0*/  @P0 ATOMS.AND RZ, [UR4+0x14], R3 ;  /* 0x00001403ffff098c */ /* 0x0007e8000a800004 */
[----:B------:R3:W-:Y:S01]  /*47d0*/  @P0 ATOMS.AND RZ, [UR4+0x18], R2 ;  /* 0x00001802ffff098c */ /* 0x0007e2000a800004 */
[----:B------:R-:W-:Y:S05]  /*47e0*/  BRA `(.L_x_90) ;  /* 0x0000000000147947 */ /* 0x000fea0003800000 */
.L_x_89:
[----:B------:R-:W-:Y:S02]  /*47f0*/  MOV R2, 0x4810 ;  /* 0x0000481000027802 */ /* 0x000fe40000000f00 */
[----:B----45:R-:W-:Y:S05]  /*4800*/  CALL.REL.NOINC `($__internal_0_$__cuda_sm10x_tcgen05_guardrail_trap_col_being_dealloced_not_returned_by_alloc) ;  /* 0x0000003800647944 */ /* 0x030fea0003c00000 */
[----:B------:R-:W-:Y:S05]  /*4810*/  BRA `(.L_x_90) ;  /* 0x0000000000087947 */ /* 0x000fea0003800000 */
.L_x_88:
[----:B------:R-:W-:Y:S02]  /*4820*/  MOV R2, 0x4840 ;  /* 0x0000484000027802 */ /* 0x000fe40000000f00 */
[----:B----45:R-:W-:Y:S05]  /*4830*/  CALL.REL.NOINC `($__internal_2_$__cuda_sm10x_tcgen05_guardrail_trap_unallocated_columns_being_dealloced) ;  /* 0x0000003800707944 */ /* 0x030fea0003c00000 */
.L_x_90:
[----:B------:R-:W-:Y:S01]  /*4840*/  NOP ;  /* 0x0000000000007918 */ /* 0x000fe20000000000 */
[----:B---3--:R-:W-:Y:S05]  /*4850*/  EXIT ;  /* 0x000000000000794d */ /* 0x008fea0003800000 */
.L_x_72:
[----:B------:R-:W-:-:S09]  /*4860*/  UISETP.NE.OR UP2, UPT, UR8, 0x3, !UP2 ;  /* 0x000000030800788c */ /* 0x000fd2000d745670 */
[----:B------:R-:W-:Y:S05]  /*4870*/  BRA.U UP2, `(.L_x_91) ;  /* 0x0000000902c87547 */ /* 0x000fea000b800000 */
[----:B------:R-:W1:Y:S01]  /*4880*/  LDCU.64 UR6, c[0x0][0x888] ;  /* 0x00011100ff0677ac */ /* 0x000e620008000a00 */
[----:B------:R-:W2:Y:S01]  /*4890*/  LDC R0, c[0x0][0xb30] ;  /* 0x0002cc00ff007b82 */ /* 0x000ea20000000800 */
[----:B------:R-:W-:Y:S01]  /*48a0*/  IMAD.MOV.U32 R30, RZ, RZ, 0x1 ;  /* 0x00000001ff1e7424 */ /* 0x000fe200078e00ff */
[----:B------:R-:W-:Y:S01]  /*48b0*/  CS2R R28, SRZ ;  /* 0x00000000001c7805 */ /* 0x000fe2000001ff00 */
[----:B------:R-:W4:Y:S01]  /*48c0*/  LDCU.64 UR4, c[0x0][0x890] ;  /* 0x00011200ff0477ac */ /* 0x000f220008000a00 */
[----:B------:R-:W-:Y:S01]  /*48d0*/  IMAD.MOV.U32 R25, RZ, RZ, 0x1000 ;  /* 0x00001000ff197424 */ /* 0x000fe200078e00ff */
[----:B------:R-:W-:-:S03]  /*48e0*/  UMOV UR8, 0x400 ;  /* 0x0000040000087882 */ /* 0x000fc60000000000 */
[----:B------:R-:W3:Y:S01]  /*48f0*/  LDC R19, c[0x0][0x370] ;  /* 0x0000dc00ff137b82 */ /* 0x000ee20000000800 */
[----:B------:R-:W-:-:S07]  /*4900*/  UPLOP3.LUT UP1, UPT, UPT, UPT, UPT, 0x40, 0x4 ;  /* 0x000000000004789c */ /* 0x000fce0003f2e870 */
[----:B------:R-:W3:Y:S01]  /*4910*/  LDC R2, c[0x0][0xb0c] ;  /* 0x0002c300ff027b82 */ /* 0x000ee20000000800 */
[----:B-1----:R-:W-:Y:S02]  /*4920*/  UISETP.NE.U32.AND UP2, UPT, UR6, URZ, UPT ;  /* 0x000000ff0600728c */ /* 0x002fe4000bf45070 */
[----:B------:R-:W-:Y:S02]  /*4930*/  ULEA UR6, UR37, UR8, 0x18 ;  /* 0x0000000825067291 */ /* 0x000fe4000f8ec0ff */
[----:B------:R-:W-:Y:S02]  /*4940*/  UISETP.NE.AND.EX UP2, UPT, UR7, URZ, UPT, UP2 ;  /* 0x000000ff0700728c */ /* 0x000fe4000bf45320 */
[----:B------:R-:W-:Y:S01]  /*4950*/  UIADD3 UR7, UPT, UPT, UR6, 0x1b0, URZ ;  /* 0x000001b006077890 */ /* 0x000fe2000fffe0ff */
[----:B------:R-:W1:Y:S01]  /*4960*/  LDC R18, c[0x0][0xb20] ;  /* 0x0002c800ff127b82 */ /* 0x000e620000000800 */
[----:B----4-:R-:W-:Y:S01]  /*4970*/  UISETP.NE.U32.AND UP3, UPT, UR4, URZ, UPT ;  /* 0x000000ff0400728c */ /* 0x010fe2000bf65070 */
[----:B--2---:R-:W-:Y:S01]  /*4980*/  ISETP.NE.AND P1, PT, R0, 0x1, PT ;  /* 0x000000010000780c */ /* 0x004fe20003f25270 */
[----:B------:R-:W-:-:S02]  /*4990*/  UPRMT UR37, UR37, 0x654, UR7 ;  /* 0x0000065425257896 */ /* 0x000fc40008000007 */
[----:B------:R-:W-:-:S03]  /*49a0*/  UISETP.NE.AND.EX UP3, UPT, UR5, URZ, UPT, UP3 ;  /* 0x000000ff0500728c */ /* 0x000fc6000bf65330 */
[----:B------:R-:W2:Y:S08]  /*49b0*/  LDC.64 R32, c[0x0][0x348] ;  /* 0x0000d200ff207b82 */ /* 0x000eb00000000a00 */
[----:B------:R-:W4:Y:S08]  /*49c0*/  LDC.64 R16, c[0x0][0xb10] ;  /* 0x0002c400ff107b82 */ /* 0x000f300000000a00 */
[----:B------:R-:W1:Y:S08]  /*49d0*/  LDC.64 R6, c[0x0][0xb18] ;  /* 0x0002c600ff067b82 */ /* 0x000e700000000a00 */
[----:B------:R-:W1:Y:S08]  /*49e0*/  LDC.64 R4, c[0x0][0xb28] ;  /* 0x0002ca00ff047b82 */ /* 0x000e700000000a00 */
[----:B---3--:R-:W1:Y:S02]  /*49f0*/  LDC R24, c[0x0][0x374] ;  /* 0x0000dd00ff187b82 */ /* 0x008e640000000800 */
.L_x_99:
[C---:B------:R-:W-:Y:S02]  /*4a00*/  LEA R0, R29.reuse, UR6, 0x3 ;  /* 0x000000061d007c11 */ /* 0x040fe4000f8e18ff */
[----:B------:R-:W-:Y:S02]  /*4a10*/  SHF.L.U32 R3, R28, 0x1f, RZ ;  /* 0x0000001f1c037819 */ /* 0x000fe400000006ff */
[----:B------:R-:W-:Y:S02]  /*4a20*/  LEA R20, R29, UR6, 0x4 ;  /* 0x000000061d147c11 */ /* 0x000fe4000f8e20ff */
[----:B---3--:R-:W3:Y:S02]  /*4a30*/  SYNCS.PHASECHK.TRANS64.TRYWAIT P0, [R0+URZ+0x1d0], R3 ;  /* 0x0001d003000075a7 */ /* 0x008ee400080011ff */
[----:B---3--:R-:W-:Y:S05]  /*4a40*/  @!P0 BRA `(.L_x_92) ;  /* 0x0000003400508947 */ /* 0x008fea0003800000 */
.L_x_192:
[----:B------:R-:W-:Y:S01]  /*4a50*/  ISETP.GE.AND P0, PT, R40, 0x1, PT ;  /* 0x000000012800780c */ /* 0x000fe20003f06270 */
[----:B------:R-:W1:Y:S01]  /*4a60*/  LDS.128 R20, [R20+0x260] ;  /* 0x0002600014147984 */ /* 0x000e620000000c00 */
[----:B------:R-:W-:Y:S01]  /*4a70*/  ISETP.NE.U32.AND P4, PT, RZ, UR4, PT ;  /* 0x00000004ff007c0c */ /* 0x000fe2000bf85070 */
[----:B---3--:R-:W-:Y:S01]  /*4a80*/  VIADD R0, R0, 0x1e0 ;  /* 0x000001e000007836 */ /* 0x008fe20000000000 */
[----:B------:R-:W-:Y:S02]  /*4a90*/  SHF.L.U32 R26, R30, 0x1f, RZ ;  /* 0x0000001f1e1a7819 */ /* 0x000fe400000006ff */
[----:B------:R-:W-:Y:S02]  /*4aa0*/  ISETP.NE.AND.EX P4, PT, RZ, UR5, PT, P4 ;  /* 0x00000005ff007c0c */ /* 0x000fe4000bf85340 */
[----:B------:R-:W-:Y:S01]  /*4ab0*/  PRMT R0, RZ, 0x654, R0 ;  /* 0x00000654ff007816 */ /* 0x000fe20000000000 */
[----:B------:R-:W-:Y:S01]  /*4ac0*/  @!PT LDS RZ, [RZ] ;  /* 0x00000000fffff984 */ /* 0x000fe20000000800 */
[----:B------:R-:W-:Y:S01]  /*4ad0*/  @!PT LDS RZ, [RZ] ;  /* 0x00000000fffff984 */ /* 0x000fe20000000800 */
[----:B------:R-:W-:Y:S01]  /*4ae0*/  @!PT LDS RZ, [RZ] ;  /* 0x00000000fffff984 */ /* 0x000fe20000000800 */
[----:B------:R-:W-:Y:S01]  /*4af0*/  @!PT LDS RZ, [RZ] ;  /* 0x00000000fffff984 */ /* 0x000fe20000000800 */
[----:B------:R3:W-:Y:S06]  /*4b00*/  MEMBAR.ALL.CTA ;  /* 0x0000000000007992 */ /* 0x0007ec0000008000 */
[----:B---3--:R-:W3:Y:S02]  /*4b10*/  FENCE.VIEW.ASYNC.S ;  /* 0x00000000000073c6 */ /* 0x008ee40000000000 */
[----:B---3--:R3:W-:Y:S01]  /*4b20*/  SYNCS.ARRIVE.TRANS64.RED.A1T0 RZ, [R0+URZ], RZ ;  /* 0x000000ff00ff79a7 */ /* 0x0087e200081004ff */
[----:B-1----:R-:W-:Y:S11]  /*4b30*/  LOP3.LUT P3, RZ, R22, 0x1, RZ, 0xc0, !PT ;  /* 0x0000000116ff7812 */ /* 0x002ff6000786c0ff */
[----:B------:R-:W-:Y:S02]  /*4b40*/  @!UPT UIADD3 URZ, UPT, UPT, URZ, URZ, URZ ;  /* 0x000000fffffff290 */ /* 0x000fe4000fffe0ff */
[----:B------:R-:W-:Y:S02]  /*4b50*/  @P3 MOV R13, R20 ;  /* 0x00000014000d3202 */ /* 0x000fe40000000f00 */
[----:B------:R-:W-:Y:S01]  /*4b60*/  @P3 LOP3.LUT R8, R21, 0xffff, RZ, 0xc0, !PT ;  /* 0x0000ffff15083812 */ /* 0x000fe200078ec0ff */
[----:B---3--:R-:W-:Y:S06]  /*4b70*/  @!P0 BRA `(.L_x_93) ;  /* 0x0000000000a48947 */ /* 0x008fec0003800000 */
[----:B------:R-:W-:Y:S01]  /*4b80*/  IMAD.HI.U32 R31, R24, R7, RZ ;  /* 0x00000007181f7227 */ /* 0x000fe200078e00ff */
[----:B------:R-:W-:Y:S02]  /*4b90*/  ISETP.NE.AND P0, PT, R6, 0x1, PT ;  /* 0x000000010600780c */ /* 0x000fe40003f05270 */
[----:B------:R-:W-:Y:S01]  /*4ba0*/  ISETP.NE.AND P2, PT, R40, 0x1, PT ;  /* 0x000000012800780c */ /* 0x000fe20003f45270 */
[----:B----4-:R-:W-:Y:S01]  /*4bb0*/  IMAD.HI.U32 R34, R19, R16, RZ ;  /* 0x0000001013227227 */ /* 0x010fe200078e00ff */
[----:B------:R-:W-:Y:S02]  /*4bc0*/  SHF.R.U32.HI R31, RZ, R18, R31 ;  /* 0x00000012ff1f7219 */ /* 0x000fe4000001161f */
[----:B------:R-:W-:Y:S01]  /*4bd0*/  ISETP.NE.AND P5, PT, R2, 0x1, PT ;  /* 0x000000010200780c */ /* 0x000fe20003fa5270 */
[----:B------:R-:W-:Y:S01]  /*4be0*/  IMAD.HI.U32 R36, R13, R16, RZ ;  /* 0x000000100d247227 */ /* 0x000fe200078e00ff */
[----:B------:R-:W-:Y:S02]  /*4bf0*/  SHF.R.U32.HI R34, RZ, R17, R34 ;  /* 0x00000011ff227219 */ /* 0x000fe40000011622 */
[----:B------:R-:W-:Y:S01]  /*4c00*/  SEL R3, R24, R31, !P0 ;  /* 0x0000001f18037207 */ /* 0x000fe20004000000 */
[C---:B------:R-:W-:Y:S01]  /*4c10*/  IMAD.HI.U32 R31, R8.reuse, R7, RZ ;  /* 0x00000007081f7227 */ /* 0x040fe200078e00ff */
[----:B------:R-:W-:Y:S02]  /*4c20*/  SEL R11, R19, R34, !P5 ;  /* 0x00000022130b7207 */ /* 0x000fe40006800000 */
[----:B------:R-:W-:Y:S01]  /*4c30*/  SHF.R.U32.HI R36, RZ, R17, R36 ;  /* 0x00000011ff247219 */ /* 0x000fe20000011624 */
[----:B------:R-:W-:Y:S01]  /*4c40*/  IMAD.HI.U32 R38, R3, R4, RZ ;  /* 0x0000000403267227 */ /* 0x000fe200078e00ff */
[----:B------:R-:W-:Y:S03]  /*4c50*/  SHF.R.U32.HI R31, RZ, R18, R31 ;  /* 0x00000012ff1f7219 */ /* 0x000fe6000001161f */
[----:B------:R-:W-:Y:S01]  /*4c60*/  IMAD.HI.U32 R34, R11, R4, RZ ;  /* 0x000000040b227227 */ /* 0x000fe200078e00ff */
[----:B------:R-:W-:Y:S02]  /*4c70*/  @P2 SHF.R.U32.HI R3, RZ, R5, R38 ;  /* 0x00000005ff032219 */ /* 0x000fe40000011626 */
[----:B------:R-:W-:Y:S02]  /*4c80*/  SEL R9, R8, R31, !P0 ;  /* 0x0000001f08097207 */ /* 0x000fe40004000000 */
[----:B------:R-:W-:Y:S01]  /*4c90*/  @P2 SHF.R.U32.HI R11, RZ, R5, R34 ;  /* 0x00000005ff0b2219 */ /* 0x000fe20000011622 */
[C---:B------:R-:W-:Y:S01]  /*4ca0*/  IMAD R10, R40.reuse, R3, RZ ;  /* 0x00000003280a7224 */ /* 0x040fe200078e02ff */
[----:B------:R-:W-:Y:S01]  /*4cb0*/  SEL R3, R13, R36, !P5 ;  /* 0x000000240d037207 */ /* 0x000fe20006800000 */
[C---:B------:R-:W-:Y:S03]  /*4cc0*/  IMAD.HI.U32 R14, R9.reuse, R4, RZ ;  /* 0x00000004090e7227 */ /* 0x040fe600078e00ff */
[----:B------:R-:W-:Y:S01]  /*4cd0*/  ISETP.GE.AND P0, PT, R9, R10, PT ;  /* 0x0000000a0900720c */ /* 0x000fe20003f06270 */
[C---:B------:R-:W-:Y:S01]  /*4ce0*/  IMAD R12, R40.reuse, R11, RZ ;  /* 0x0000000b280c7224 */ /* 0x040fe200078e02ff */
[-C--:B------:R-:W-:Y:S04]  /*4cf0*/  SHF.R.U32.HI R14, RZ, R5.reuse, R14 ;  /* 0x00000005ff0e7219 */ /* 0x080fe8000001160e */
[----:B------:R-:W-:Y:S02]  /*4d00*/  ISETP.GE.OR P0, PT, R3, R12, P0 ;  /* 0x0000000c0300720c */ /* 0x000fe40000706670 */
[----:B------:R-:W-:Y:S05]  /*4d10*/  SEL R15, R9, R14, !P2 ;  /* 0x0000000e090f7207 */ /* 0x000fea0005000000 */
[----:B------:R-:W-:Y:S04]  /*4d20*/  IMAD.MOV R14, RZ, RZ, -R15 ;  /* 0x000000ffff0e7224 */ /* 0x000fe800078e0a0f */
[----:B------:R-:W-:Y:S02]  /*4d30*/  IMAD R14, R40, R14, R9 ;  /* 0x0000000e280e7224 */ /* 0x000fe400078e0209 */
[C---:B------:R-:W-:Y:S05]  /*4d40*/  @!P0 IMAD.HI.U32 R10, R3.reuse, R4, RZ ;  /* 0x00000004030a8227 */ /* 0x040fea00078e00ff */
[----:B------:R-:W-:Y:S04]  /*4d50*/  @!P0 SHF.R.U32.HI R10, RZ, R5, R10 ;  /* 0x00000005ff0a8219 */ /* 0x000fe8000001160a */
[----:B------:R-:W-:Y:S01]  /*4d60*/  @!P0 SEL R0, R3, R10, !P2 ;  /* 0x0000000a03008207 */ /* 0x000fe20005000000 */
[----:B------:R-:W-:Y:S03]  /*4d70*/  IMAD.MOV R10, RZ, RZ, -R3 ;  /* 0x000000ffff0a7224 */ /* 0x000fe600078e0a03 */
[----:B------:R-:W-:Y:S01]  /*4d80*/  @!P0 IADD3 R15, PT, PT, R15, -R0, RZ ;  /* 0x800000000f0f8210 */ /* 0x000fe20007ffe0ff */
[----:B------:R-:W-:Y:S01]  /*4d90*/  @!P0 IMAD R0, R11, R14, R0 ;  /* 0x0000000e0b008224 */ /* 0x000fe200078e0200 */
[----:B------:R-:W-:Y:S01]  /*4da0*/  IADD3 R11, PT, PT, -R9, RZ, RZ ;  /* 0x000000ff090b7210 */ /* 0x000fe20007ffe1ff */
[----:B------:R-:W-:Y:S02]  /*4db0*/  IMAD R13, R2, R10, R13 ;  /* 0x0000000a020d7224 */ /* 0x000fe400078e020d */
[----:B------:R-:W-:Y:S02]  /*4dc0*/  @!P0 IMAD R9, R15, R40, R3 ;  /* 0x000000280f098224 */ /* 0x000fe400078e0203 */
[----:B------:R-:W-:Y:S02]  /*4dd0*/  @!P0 IMAD.MOV.U32 R3, RZ, RZ, R0 ;  /* 0x000000ffff038224 */ /* 0x000fe400078e0000 */
[----:B------:R-:W-:Y:S02]  /*4de0*/  IMAD R8, R6, R11, R8 ;  /* 0x0000000b06087224 */ /* 0x000fe400078e0208 */
[----:B------:R-:W-:Y:S02]  /*4df0*/  IMAD R13, R3, R2, R13 ;  /* 0x00000002030d7224 */ /* 0x000fe400078e020d */
[----:B------:R-:W-:Y:S02]  /*4e00*/  IMAD R8, R9, R6, R8 ;  /* 0x0000000609087224 */ /* 0x000fe400078e0208 */
.L_x_93:
[----:B------:R-:W-:Y:S05]  /*4e10*/  BRA.U UP1, `(.L_x_94) ;  /* 0x0000000101107547 */ /* 0x000fea000b800000 */
[----:B------:R-:W-:Y:S04]  /*4e20*/  MOV R0, UR13 ;  /* 0x0000000d00007c02 */ /* 0x000fe80008000f00 */
[----:B------:R-:W-:Y:S04]  /*4e30*/  SHF.L.U32 R3, R0, 0x1f, RZ ;  /* 0x0000001f00037819 */ /* 0x000fe800000006ff */
[----:B------:R-:W1:Y:S02]  /*4e40*/  SYNCS.PHASECHK.TRANS64.TRYWAIT P0, [UR6+0x1c8], R3 ;  /* 0x0001c803ff0075a7 */ /* 0x000e640008001106 */
[----:B-1----:R-:W-:Y:S05]  /*4e50*/  @!P0 BRA `(.L_x_95) ;  /* 0x0000003000608947 */ /* 0x002fea0003800000 */
.L_x_94:
[----:B------:R-:W-:Y:S05]  /*4e60*/  BRA.U !UP3, `(.L_x_96) ;  /* 0x000000010b347547 */ /* 0x000fea000b800000 */
[----:B------:R-:W-:Y:S01]  /*4e70*/  UPLOP3.LUT UP0, UPT, UPT, UPT, UP2, 0x80, 0x8 ;  /* 0x000000000008789c */ /* 0x000fe20003f0f020 */
[----:B-1----:R-:W-:Y:S02]  /*4e80*/  HFMA2 R0, -RZ, RZ, 0, 5.9604644775390625e-08 ;  /* 0x00000001ff007431 */ /* 0x002fe400000001ff */
[----:B------:R-:W-:Y:S03]  /*4e90*/  IMAD.MOV.U32 R96, RZ, RZ, 0x1 ;  /* 0x00000001ff607424 */ /* 0x000fe600078e00ff */
[----:B------:R-:W-:Y:S05]  /*4ea0*/  PLOP3.LUT P0, PT, PT, PT, UP0, 0x80, 0x8 ;  /* 0x000000000008781c */ /* 0x000fea0003f0f008 */
[----:B------:R-:W1:Y:S01]  /*4eb0*/  @UP0 LDCU.64 UR8, c[0x0][0x888] ;  /* 0x00011100ff0807ac */ /* 0x000e620008000a00 */
[----:B------:R-:W-:Y:S07]  /*4ec0*/  @UP0 UIMAD UR7, UR36, UR4, URZ ;  /* 0x00000004240702a4 */ /* 0x000fee000f8e02ff */
[----:B------:R-:W-:Y:S01]  /*4ed0*/  @!P0 PRMT R96, R0, 0x7610, R96 ;  /* 0x0000761000608816 */ /* 0x000fe20000000060 */
[----:B-1----:R-:W-:Y:S03]  /*4ee0*/  @UP0 UIMAD.WIDE UR8, UR7, 0x4, UR8 ;  /* 0x00000004070808a5 */ /* 0x002fe6000f8e0208 */
[----:B------:R-:W1:Y:S03]  /*4ef0*/  @!UP0 LDCU UR7, c[0x0][0x880] ;  /* 0x00011000ff0787ac */ /* 0x000e660008000800 */
[----:B------:R-:W-:Y:S01]  /*4f00*/  IMAD.U32 R10, RZ, RZ, UR8 ;  /* 0x00000008ff0a7e24 */ /* 0x000fe2000f8e00ff */
[----:B------:R-:W-:Y:S05]  /*4f10*/  MOV R11, UR9 ;  /* 0x00000009000b7c02 */ /* 0x000fea0008000f00 */
[----:B-----5:R3:W5:Y:S02]  /*4f20*/  @P0 LDG.E R49, desc[UR40][R10.64] ;  /* 0x000000280a310981 */ /* 0x020764000c1e1900 */
[----:B-1-3--:R-:W-:Y:S07]  /*4f30*/  @!P0 IMAD.U32 R49, RZ, RZ, UR7 ;  /* 0x00000007ff318e24 */ /* 0x00afee000f8e00ff */
.L_x_96:
[----:B-----5:R-:W-:Y:S01]  /*4f40*/  @!P4 FSETP.EQ.AND P5, PT, R49, RZ, PT ;  /* 0x000000ff3100c20b */ /* 0x020fe20003fa2000 */
[----:B------:R-:W-:Y:S01]  /*4f50*/  @!UPT UIADD3 URZ, UPT, UPT, URZ, URZ, URZ ;  /* 0x000000fffffff290 */ /* 0x000fe2000fffe0ff */
[----:B------:R-:W-:Y:S11]  /*4f60*/  @!P4 BRA `(.L_x_97) ;  /* 0x000000000014c947 */ /* 0x000ff60003800000 */
[----:B------:R-:W-:Y:S02]  /*4f70*/  LOP3.LUT P0, RZ, R96, 0xff, RZ, 0xc0, !PT ;  /* 0x000000ff60ff7812 */ /* 0x000fe4000780c0ff */
[----:B------:R-:W-:Y:S04]  /*4f80*/  PLOP3.LUT P5, PT, PT, PT, UP0, 0x80, 0x8 ;  /* 0x000000000008781c */ /* 0x000fe80003faf008 */
[----:B------:R-:W-:Y:S07]  /*4f90*/  PLOP3.LUT P5, PT, P5, PT, PT, 0x8, 0x80 ;  /* 0x000000000080781c */ /* 0x000fee0002fae170 */
[----:B------:R-:W-:Y:S11]  /*4fa0*/  @P0 FSETP.EQ.AND P5, PT, R49, RZ, PT ;  /* 0x000000ff3100020b */ /* 0x000ff60003fa2000 */
[----:B------:R-:W-:Y:S02]  /*4fb0*/  @!UPT UIADD3 URZ, UPT, UPT, URZ, URZ, URZ ;  /* 0x000000fffffff290 */ /* 0x000fe4000fffe0ff */
.L_x_97:
[----:B------:R-:W3:Y:S01]  /*4fc0*/  SYNCS.PHASECHK.TRANS64.TRYWAIT P4, [UR6+0x1b8], R26 ;  /* 0x0001b81aff0075a7 */ /* 0x000ee20008081106 */
[----:B------:R-:W-:Y:S01]  /*4fd0*/  @P3 SHF.R.U32.HI R27, RZ, 0x10, R21 ;  /* 0x00000010ff1b3819 */ /* 0x000fe20000011615 */
[----:B------:R-:W-:Y:S01]  /*4fe0*/  VIADD R29, R29, 0x1 ;  /* 0x000000011d1d7836 */ /* 0x000fe20000000000 */
[----:B------:R-:W5:Y:S08]  /*4ff0*/  LDC.64 R14, c[0x0][0xb10] ;  /* 0x0002c400ff0e7b82 */ /* 0x000f700000000a00 */
[----:B------:R-:W2:Y:S08]  /*5000*/  LDC.64 R10, c[0x0][0xb18] ;  /* 0x0002c600ff0a7b82 */ /* 0x000eb00000000a00 */
[----:B-1----:R-:W1:Y:S08]  /*5010*/  @!P1 LDC R0, c[0x0][0xb20] ;  /* 0x0002c800ff009b82 */ /* 0x002e700000000800 */
[----:B------:R-:W4:Y:S01]  /*5020*/  @!P1 LDC R3, c[0x0][0xb0c] ;  /* 0x0002c300ff039b82 */ /* 0x000f220000000800 */
[----:B-----5:R-:W-:Y:S05]  /*5030*/  @!P1 IMAD.HI.U32 R14, R13, R14, RZ ;  /* 0x0000000e0d0e9227 */ /* 0x020fea00078e00ff */
[----:B------:R-:W-:Y:S01]  /*5040*/  @!P1 SHF.R.U32.HI R14, RZ, R15, R14 ;  /* 0x0000000fff0e9219 */ /* 0x000fe2000001160e */
[----:B--2---:R-:W-:Y:S01]  /*5050*/  @!P1 IMAD.HI.U32 R11, R8, R11, RZ ;  /* 0x0000000b080b9227 */ /* 0x004fe200078e00ff */
[----:B------:R-:W-:Y:S04]  /*5060*/  @!P1 ISETP.NE.AND P0, PT, R10, 0x1, PT ;  /* 0x000000010a00980c */ /* 0x000fe80003f05270 */
[----:B-1----:R-:W-:Y:S02]  /*5070*/  @!P1 SHF.R.U32.HI R9, RZ, R0, R11 ;  /* 0x00000000ff099219 */ /* 0x002fe4000001160b */
[----:B----4-:R-:W-:Y:S02]  /*5080*/  @!P1 ISETP.NE.AND P2, PT, R3, 0x1, PT ;  /* 0x000000010300980c */ /* 0x010fe40003f45270 */
[----:B------:R-:W-:Y:S02]  /*5090*/  @!P1 SEL R9, R8, R9, !P0 ;  /* 0x0000000908099207 */ /* 0x000fe40004000000 */
[----:B------:R-:W-:Y:S02]  /*50a0*/  ELECT P0, URZ, PT ;  /* 0x0000000000ff782f */ /* 0x000fe40003800000 */
[----:B------:R-:W-:Y:S05]  /*50b0*/  @!P1 SEL R14, R13, R14, !P2 ;  /* 0x0000000e0d0e9207 */ /* 0x000fea0005000000 */
[----:B------:R-:W-:Y:S02]  /*50c0*/  @!P1 IMAD.IADD R0, R9, 0x1, -R14 ;  /* 0x0000000109009824 */ /* 0x000fe400078e0a0e */
[----:B------:R-:W-:Y:S02]  /*50d0*/  @!P1 IMAD.IADD R9, R14, 0x1, -R9 ;  /* 0x000000010e099824 */ /* 0x000fe400078e0a09 */
[----:B------:R-:W-:Y:S02]  /*50e0*/  @!P1 IMAD R13, R0, R3, R13 ;  /* 0x00000003000d9224 */ /* 0x000fe400078e020d */
[----:B------:R-:W-:Y:S01]  /*50f0*/  @!P1 IMAD R8, R9, R10, R8 ;  /* 0x0000000a09089224 */ /* 0x000fe200078e0208 */
[----:B---3--:R-:W-:Y:S06]  /*5100*/  @!P4 BRA `(.L_x_98) ;  /* 0x0000002c00ccc947 */ /* 0x008fec0003800000 */
.L_x_195:
[----:B------:R-:W-:Y:S01]  /*5110*/  PLOP3.LUT P5, PT, P5, P0, PT, 0xf2, 0x2f ;  /* 0x00000000002f781c */ /* 0x000fe20002fa1e72 */
[----:B------:R-:W-:Y:S01]  /*5120*/  UMOV UR14, 0x0 ;  /* 0x00000000000e7882 */ /* 0x000fe20000000000 */
[----:B------:R-:W-:Y:S01]  /*5130*/  LOP3.LUT R30, R30, 0x1, RZ, 0x3c, !PT ;  /* 0x000000011e1e7812 */ /* 0x000fe200078e3cff */
[----:B------:R-:W-:Y:S01]  /*5140*/  UMOV UR15, 0x10000000 ;  /* 0x10000000000f7882 */ /* 0x000fe20000000000 */
[----:B------:R-:W-:Y:S01]  /*5150*/  UMOV UR12, UR36 ;  /* 0x00000024000c7c82 */ /* 0x000fe20008000000 */
[----:B------:R-:W-:Y:S08]  /*5160*/  @P3 R2UR UR36, R27 ;  /* 0x000000001b2432ca */ /* 0x000ff000000e0000 */
[----:B-1----:R-:W-:Y:S01]  /*5170*/  @!P5 IADD3 R3, P0, PT, R32, 0x580, RZ ;  /* 0x000005802003d810 */ /* 0x002fe20007f1e0ff */
[----:B------:R-:W-:Y:S01]  /*5180*/  @!P5 IMAD.SHL.U32 R91, R91, 0x40, RZ ;  /* 0x000000405b5bd824 */ /* 0x000fe200078e00ff */
[----:B------:R-:W-:Y:S01]  /*5190*/  VOTEU.ALL UP1, P5 ;  /* 0x0000000000ff7886 */ /* 0x000fe20002820000 */
[----:B------:R-:W-:Y:S01]  /*51a0*/  @!P5 IMAD.SHL.U32 R97, R97, 0x40, RZ ;  /* 0x000000406161d824 */ /* 0x000fe200078e00ff */
[----:B------:R-:W-:Y:S01]  /*51b0*/  @!P5 R2UR UR8, R3 ;  /* 0x000000000308d2ca */ /* 0x000fe200000e0000 */
[----:B------:R-:W-:Y:S01]  /*51c0*/  @!P5 IMAD.X R0, RZ, RZ, R33, P0 ;  /* 0x000000ffff00d224 */ /* 0x000fe200000e0621 */
[----:B------:R-:W-:Y:S01]  /*51d0*/  @!P5 R2UR UR10, R91 ;  /* 0x000000005b0ad2ca */ /* 0x000fe200000e0000 */
[----:B------:R-:W-:Y:S01]  /*51e0*/  @!UP1 UIADD3 UR9, UPT, UPT, UR6, 0x1b0, URZ ;  /* 0x000001b006099890 */ /* 0x000fe2000fffe0ff */
[----:B------:R-:W-:Y:S01]  /*51f0*/  @!P5 R2UR UR11, R97 ;  /* 0x00000000610bd2ca */ /* 0x000fe200000e0000 */
[----:B------:R-:W-:Y:S01]  /*5200*/  IMAD.IADD R91, R8, 0x1, R79 ;  /* 0x00000001085b7824 */ /* 0x000fe200078e024f */
[----:B------:R-:W-:Y:S01]  /*5210*/  @!P5 R2UR UR7, R0 ;  /* 0x000000000007d2ca */ /* 0x000fe200000e0000 */
[----:B------:R-:W-:Y:S01]  /*5220*/  IMAD.IADD R97, R13, 0x1, R90 ;  /* 0x000000010d617824 */ /* 0x000fe200078e025a */
[C---:B------:R-:W-:Y:S04]  /*5230*/  ISETP.NE.AND P0, PT, R29.reuse, 0x2, PT ;  /* 0x000000021d00780c */ /* 0x040fe80003f05270 */
[----:B------:R-:W-:Y:S01]  /*5240*/  SEL R3, RZ, 0x1, P0 ;  /* 0x00000001ff037807 */ /* 0x000fe20000000000 */
[----:B------:R-:W-:Y:S01]  /*5250*/  IMAD.U32 R10, RZ, RZ, UR8 ;  /* 0x00000008ff0a7e24 */ /* 0x000fe2000f8e00ff */
[----:B------:R-:W-:Y:S01]  /*5260*/  @!UP1 UIADD3 UR8, UPT, UPT, UR6, 0x400, URZ ;  /* 0x0000040006089890 */ /* 0x000fe2000fffe0ff */
[----:B------:R-:W-:Y:S01]  /*5270*/  SEL R29, R29, RZ, P0 ;  /* 0x000000ff1d1d7207 */ /* 0x000fe20000000000 */
[----:B------:R-:W-:Y:S01]  /*5280*/  VOTEU.ALL UP1, P5 ;  /* 0x0000000000ff7886 */ /* 0x000fe20002820000 */
[----:B------:R-:W-:Y:S02]  /*5290*/  LOP3.LUT R28, R28, R3, RZ, 0x3c, !PT ;  /* 0x000000031c1c7212 */ /* 0x000fe400078e3cff */
[----:B------:R-:W-:Y:S01]  /*52a0*/  IMAD.U32 R11, RZ, RZ, UR7 ;  /* 0x00000007ff0b7e24 */ /* 0x000fe2000f8e00ff */
[----:B------:R-:W-:Y:S04]  /*52b0*/  @!P5 R2UR UR16, R10 ;  /* 0x000000000a10d2ca */ /* 0x000fe800000e0000 */
[----:B------:R-:W-:Y:S11]  /*52c0*/  @!P5 R2UR UR17, R11 ;  /* 0x000000000b11d2ca */ /* 0x000ff600000e0000 */
[----:B------:R-:W-:Y:S02]  /*52d0*/  @!UPT UIADD3 URZ, UPT, UPT, URZ, URZ, URZ ;  /* 0x000000fffffff290 */ /* 0x000fe4000fffe0ff */
[----:B------:R3:W-:Y:S01]  /*52e0*/  @!UP1 UTMALDG.3D [UR8], [UR16], desc[UR14] ;  /* 0x00000e08100095b4 */ /* 0x0007e20008011000 */
[----:B------:R3:W-:Y:S01]  /*52f0*/  @!P5 SYNCS.ARRIVE.TRANS64.RED.A0TR RZ, [UR6+0x1b0], R25 ;  /* 0x0001b019ffffd9a7 */ /* 0x0007e20008300406 */
[----:B------:R-:W-:Y:S01]  /*5300*/  UPLOP3.LUT UP1, UPT, UPT, UPT, UPT, 0x80, 0x8 ;  /* 0x000000000008789c */ /* 0x000fe20003f2f070 */
[----:B------:R-:W-:Y:S01]  /*5310*/  SYNCS.ARRIVE.TRANS64.RED.A1T0 RZ, [UR37], RZ ;  /* 0x000000ffffff79a7 */ /* 0x000fe20008100425 */
[----:B------:R-:W-:Y:S09]  /*5320*/  @P3 BRA `(.L_x_99) ;  /* 0xfffffff400b43947 */ /* 0x000ff2000383ffff */
[----:B------:R-:W-:Y:S07]  /*5330*/  MOV R0, UR6 ;  /* 0x0000000600007c02 */ /* 0x000fee0008000f00 */
.L_x_100:
[----:B-1----:R-:W-:-:S04]  /*5340*/  SHF.L.U32 R3, R30, 0x1f, RZ ;  /* 0x0000001f1e037819 */ /* 0x002fc800000006ff */
[----:B------:R1:W2:Y:S03]  /*5350*/  SYNCS.PHASECHK.TRANS64.TRYWAIT P0, [R0+URZ+0x1b8], R3 ;  /* 0x0001b803000075a7 */ /* 0x0002a600080011ff */
[----:B--2---:R-:W-:Y:S05]  /*5360*/  @!P0 NANOSLEEP.SYNCS 0x989680 ;  /* 0x009896800000895d */ /* 0x004fea0003900000 */
[----:B------:R-:W2:Y:S02]  /*5370*/  @!P0 SYNCS.PHASECHK.TRANS64 P0, [R0+URZ+0x1b8], R3 ;  /* 0x0001b803000085a7 */ /* 0x000ea400080010ff */
[----:B--23--:R-:W-:Y:S05]  /*5380*/  @P0 EXIT ;  /* 0x000000000000094d */ /* 0x00cfea0003800000 */
[----:B------:R-:W-:Y:S05]  /*5390*/  BRA `(.L_x_100) ;  /* 0xfffffffc00e87947 */ /* 0x000fea000383ffff */
.L_x_91:
[----:B------:R-:W-:-:S06]  /*53a0*/  UISETP.GE.AND UP1, UPT, UR8, 0x4, UPT ;  /* 0x000000040800788c */ /* 0x000fcc000bf26270 */
[----:B------:R-:W-:-:S13]  /*53b0*/  PLOP3.LUT P0, PT, PT, PT, UP1, 0x80, 0x8 ;  /* 0x000000000008781c */ /* 0x000fda0003f0f018 */
[----:B------:R-:W-:Y:S05]  /*53c0*/  @!P0 EXIT ;  /* 0x000000000000894d */ /* 0x000fea0003800000 */
[----:B------:R-:W-:Y:S01]  /*53d0*/  BAR.SYNC.DEFER_BLOCKING 0x6, 0xa0 ;  /* 0x0182800000007b1d */ /* 0x000fe20000010000 */
[C---:B------:R-:W-:Y:S02]  /*53e0*/  IMAD.SHL.U32 R5, R101.reuse, 0x40, RZ ;  /* 0x0000004065057824 */ /* 0x040fe400078e00ff */
[----:B------:R-:W-:Y:S02]  /*53f0*/  HFMA2 R111, -RZ, RZ, 0, 0 ;  /* 0x00000000ff6f7431 */ /* 0x000fe400000001ff */
[C---:B------:R-:W-:Y:S01]  /*5400*/  IMAD.SHL.U32 R0, R101.reuse, 0x20, RZ ;  /* 0x0000002065007824 */ /* 0x040fe200078e00ff */
[----:B------:R-:W-:Y:S01]  /*5410*/  CS2R R106, SRZ ;  /* 0x00000000006a7805 */ /* 0x000fe2000001ff00 */
[----:B------:R-:W-:Y:S01]  /*5420*/  IMAD.SHL.U32 R2, R101, 0x2, RZ ;  /* 0x0000000265027824 */ /* 0x000fe200078e00ff */
[----:B------:R-:W-:Y:S01]  /*5430*/  UMOV UR43, 0x400 ;  /* 0x00000400002b7882 */ /* 0x000fe20000000000 */
[----:B------:R-:W1:Y:S01]  /*5440*/  LDC R99, c[0x0][0x370] ;  /* 0x0000dc00ff637b82 */ /* 0x000e620000000800 */
[----:B------:R-:W-:Y:S01]  /*5450*/  ULEA UR43, UR37, UR43, 0x18 ;  /* 0x0000002b252b7291 */ /* 0x000fe2000f8ec0ff */
[----:B------:R-:W-:Y:S01]  /*5460*/  LOP3.LUT R7, R5, 0x180, RZ, 0xc0, !PT ;  /* 0x0000018005077812 */ /* 0x000fe200078ec0ff */
[C---:B------:R-:W-:Y:S01]  /*5470*/  IMAD.SHL.U32 R103, R101.reuse, 0x8, RZ ;  /* 0x0000000865677824 */ /* 0x040fe200078e00ff */
[----:B------:R-:W-:Y:S01]  /*5480*/  LOP3.LUT R0, R0, 0xc00, RZ, 0xc0, !PT ;  /* 0x00000c0000007812 */ /* 0x000fe200078ec0ff */
[----:B------:R-:W-:Y:S01]  /*5490*/  IMAD.U32 R46, R101, 0x10000, RZ ;  /* 0x00010000652e7824 */ /* 0x000fe200078e00ff */
[----:B------:R-:W-:Y:S01]  /*54a0*/  LOP3.LUT R2, R7, 0x20, R2, 0xf8, !PT ;  /* 0x0000002007027812 */ /* 0x000fe200078ef802 */
[----:B------:R-:W-:Y:S01]  /*54b0*/  UIADD3 UR4, UPT, UPT, UR43, 0x1400, URZ ;  /* 0x000014002b047890 */ /* 0x000fe2000fffe0ff */
[----:B------:R-:W2:Y:S01]  /*54c0*/  LDC R42, c[0x0][0xb0c] ;  /* 0x0002c300ff2a7b82 */ /* 0x000ea20000000800 */
[----:B------:R-:W-:Y:S01]  /*54d0*/  LOP3.LUT R0, R0, 0x40, R5, 0xf8, !PT ;  /* 0x0000004000007812 */ /* 0x000fe200078ef805 */
[----:B------:R-:W-:Y:S01]  /*54e0*/  IMAD.MOV.U32 R44, RZ, RZ, RZ ;  /* 0x000000ffff2c7224 */ /* 0x000fe200078e00ff */
[----:B------:R-:W-:Y:S01]  /*54f0*/  LOP3.LUT R103, R2, 0x30, R103, 0x78, !PT ;  /* 0x0000003002677812 */ /* 0x000fe200078e7867 */
[----:B------:R-:W-:Y:S01]  /*5500*/  IMAD.MOV.U32 R108, RZ, RZ, RZ ;  /* 0x000000ffff6c7224 */ /* 0x000fe200078e00ff */
[----:B------:R-:W-:Y:S01]  /*5510*/  LOP3.LUT R0, R0, 0x200, R5, 0xf8, !PT ;  /* 0x0000020000007812 */ /* 0x000fe200078ef805 */
[----:B------:R-:W-:Y:S01]  /*5520*/  IMAD.SHL.U32 R5, R101, 0x10, RZ ;  /* 0x0000001065057824 */ /* 0x000fe200078e00ff */
[----:B------:R-:W-:Y:S01]  /*5530*/  LOP3.LUT R46, R46, 0x600000, RZ, 0xc0, !PT ;  /* 0x006000002e2e7812 */ /* 0x000fe200078ec0ff */
[----:B------:R-:W4:Y:S01]  /*5540*/  LDC R98, c[0x0][0xb20] ;  /* 0x0002c800ff627b82 */ /* 0x000f220000000800 */
[----:B------:R-:W3:Y:S01]  /*5550*/  LDS R3, [UR43+0x280] ;  /* 0x0002802bff037984 */ /* 0x000ee20008000800 */
[----:B------:R-:W-:Y:S01]  /*5560*/  LOP3.LUT R103, R0, R103, RZ, 0xfc, !PT ;  /* 0x0000006700677212 */ /* 0x000fe200078efcff */
[----:B------:R-:W-:Y:S01]  /*5570*/  IMAD.U32 R109, RZ, RZ, UR4 ;  /* 0x00000004ff6d7e24 */ /* 0x000fe2000f8e00ff */
[----:B------:R-:W-:Y:S01]  /*5580*/  LOP3.LUT R5, R5, 0x20, RZ, 0xc0, !PT ;  /* 0x0000002005057812 */ /* 0x000fe200078ec0ff */
[----:B------:R-:W1:Y:S01]  /*5590*/  LDCU.64 UR46, c[0x0][0x348] ;  /* 0x00006900ff2e77ac */ /* 0x000e620008000a00 */
[----:B------:R-:W-:-:S02]  /*55a0*/  IADD3 R102, PT, PT, R103, UR43, RZ ;  /* 0x0000002b67667c10 */ /* 0x000fc4000fffe0ff */
[----:B------:R-:W1:Y:S01]  /*55b0*/  LDC R41, c[0x0][0xb30] ;  /* 0x0002cc00ff297b82 */ /* 0x000e620000000800 */
[----:B------:R-:W1:Y:S01]  /*55c0*/  LDCU.64 UR38, c[0x0][0x888] ;  /* 0x00011100ff2677ac */ /* 0x000e620008000a00 */
[----:B------:R-:W-:Y:S01]  /*55d0*/  IADD3 R102, PT, PT, -R5, 0x400, R102 ;  /* 0x0000040005667810 */ /* 0x000fe20007ffe166 */
[----:B------:R-:W-:-:S05]  /*55e0*/  UIADD3 UR42, UPT, UPT, UR43, 0x400, URZ ;  /* 0x000004002b2a7890 */ /* 0x000fca000fffe0ff */
[----:B------:R-:W1:Y:S08]  /*55f0*/  LDC.64 R88, c[0x0][0xb10] ;  /* 0x0002c400ff587b82 */ /* 0x000e700000000a00 */
[----:B------:R-:W1:Y:S08]  /*5600*/  LDC.64 R38, c[0x0][0xb18] ;  /* 0x0002c600ff267b82 */ /* 0x000e700000000a00 */
[----:B------:R-:W1:Y:S08]  /*5610*/  LDC.64 R84, c[0x0][0x888] ;  /* 0x00022200ff547b82 */ /* 0x000e700000000a00 */
[----:B------:R-:W1:Y:S01]  /*5620*/  LDC.64 R36, c[0x0][0xb28] ;  /* 0x0002ca00ff247b82 */ /* 0x000e620000000a00 */
[----:B---3--:R-:W-:-:S07]  /*5630*/  IMAD.IADD R46, R3, 0x1, R46 ;  /* 0x00000001032e7824 */ /* 0x008fce00078e022e */
[----:B------:R-:W3:Y:S08]  /*5640*/  LDC.64 R86, c[0x0][0x890] ;  /* 0x00022400ff567b82 */ /* 0x000ef00000000a00 */
[----:B------:R-:W1:Y:S08]  /*5650*/  LDC.64 R82, c[0x0][0x8b0] ;  /* 0x00022c00ff527b82 */ /* 0x000e700000000a00 */
[----:B------:R-:W1:Y:S08]  /*5660*/  LDC.64 R80, c[0x0][0x8a8] ;  /* 0x00022a00ff507b82 */ /* 0x000e700000000a00 */
[----:B--2-4-:R-:W1:Y:S02]  /*5670*/  LDC R100, c[0x0][0x374] ;  /* 0x0000dd00ff647b82 */ /* 0x014e640000000800 */
.L_x_118:
[----:B------:R-:W-:Y:S02]  /*5680*/  LEA R0, R111, UR43, 0x3 ;  /* 0x0000002b6f007c11 */ /* 0x000fe4000f8e18ff */
[----:B------:R-:W-:Y:S02]  /*5690*/  SHF.L.U32 R3, R107, 0x1f, RZ ;  /* 0x0000001f6b037819 */ /* 0x000fe400000006ff */
[----:B------:R-:W-:Y:S02]  /*56a0*/  LEA R16, R111, UR43, 0x4 ;  /* 0x0000002b6f107c11 */ /* 0x000fe4000f8e20ff */
[----:B--2---:R-:W2:Y:S02]  /*56b0*/  SYNCS.PHASECHK.TRANS64.TRYWAIT P0, [R0+URZ+0x1d0], R3 ;  /* 0x0001d003000075a7 */ /* 0x004ea400080011ff */
[----:B-12---:R-:W-:Y:S05]  /*56c0*/  @!P0 BRA `(.L_x_101) ;  /* 0x0000002800748947 */ /* 0x006fea0003800000 */
.L_x_196:
[----:B------:R-:W4:Y:S01]  /*56d0*/  LDC.64 R12, c[0x0][0xb10] ;  /* 0x0002c400ff0c7b82 */ /* 0x000f220000000a00 */
[----:B------:R-:W3:Y:S01]  /*56e0*/  LDS.128 R16, [R16+0x260] ;  /* 0x0002600010107984 */ /* 0x000ee20000000c00 */
[----:B-1----:R-:W-:Y:S01]  /*56f0*/  ISETP.NE.AND P1, PT, R41, 0x1, PT ;  /* 0x000000012900780c */ /* 0x002fe20003f25270 */
[----:B--2---:R-:W-:Y:S01]  /*5700*/  VIADD R0, R0, 0x1e0 ;  /* 0x000001e000007836 */ /* 0x004fe20000000000 */
[----:B------:R-:W-:Y:S04]  /*5710*/  ISETP.GE.AND P0, PT, R40, 0x1, PT ;  /* 0x000000012800780c */ /* 0x000fe80003f06270 */
[----:B------:R-:W1:Y:S01]  /*5720*/  LDC.64 R10, c[0x0][0xb18] ;  /* 0x0002c600ff0a7b82 */ /* 0x000e620000000a00 */
[----:B------:R-:W-:Y:S01]  /*5730*/  PRMT R0, RZ, 0x654, R0 ;  /* 0x00000654ff007816 */ /* 0x000fe20000000000 */
[----:B------:R-:W-:Y:S01]  /*5740*/  @!PT LDS RZ, [RZ] ;  /* 0x00000000fffff984 */ /* 0x000fe20000000800 */
[----:B------:R-:W-:Y:S01]  /*5750*/  @!PT LDS RZ, [RZ] ;  /* 0x00000000fffff984 */ /* 0x000fe20000000800 */
[----:B------:R-:W-:Y:S01]  /*5760*/  @!PT LDS RZ, [RZ] ;  /* 0x00000000fffff984 */ /* 0x000fe20000000800 */
[----:B------:R-:W-:Y:S01]  /*5770*/  @!PT LDS RZ, [RZ] ;  /* 0x00000000fffff984 */ /* 0x000fe20000000800 */
[----:B------:R2:W-:Y:S06]  /*5780*/  MEMBAR.ALL.CTA ;  /* 0x0000000000007992 */ /* 0x0005ec0000008000 */
[----:B--2---:R-:W2:Y:S01]  /*5790*/  FENCE.VIEW.ASYNC.S ;  /* 0x00000000000073c6 */ /* 0x004ea20000000000 */
[----:B------:R-:W1:Y:S08]  /*57a0*/  @!P1 LDC R14, c[0x0][0xb20] ;  /* 0x0002c800ff0e9b82 */ /* 0x000e700000000800 */
[----:B------:R-:W1:Y:S01]  /*57b0*/  @!P1 LDC R9, c[0x0][0xb0c] ;  /* 0x0002c300ff099b82 */ /* 0x000e620000000800 */
[----:B--2---:R2:W-:Y:S01]  /*57c0*/  SYNCS.ARRIVE.TRANS64.RED.A1T0 RZ, [R0+URZ], RZ ;  /* 0x000000ff00ff79a7 */ /* 0x0045e200081004ff */
[----:B---3--:R-:W-:Y:S04]  /*57d0*/  LOP3.LUT P4, RZ, R18, 0x1, RZ, 0xc0, !PT ;  /* 0x0000000112ff7812 */ /* 0x008fe8000788c0ff */
[----:B------:R-:W-:Y:S09]  /*57e0*/  P2R R110, PR, RZ, 0x10 ;  /* 0x00000010ff6e7803 */ /* 0x000ff20000000000 */
[----:B------:R-:W-:Y:S02]  /*57f0*/  @P4 MOV R45, R16 ;  /* 0x00000010002d4202 */ /* 0x000fe40000000f00 */
[----:B------:R-:W-:Y:S01]  /*5800*/  @P4 LOP3.LUT R43, R17, 0xffff, RZ, 0xc0, !PT ;  /* 0x0000ffff112b4812 */ /* 0x000fe200078ec0ff */
[----:B--2-4-:R-:W-:Y:S06]  /*5810*/  @!P0 BRA `(.L_x_102) ;  /* 0x0000000000a48947 */ /* 0x014fec0003800000 */
[----:B------:R-:W-:Y:S01]  /*5820*/  IMAD.HI.U32 R21, R100, R39, RZ ;  /* 0x0000002764157227 */ /* 0x000fe200078e00ff */
[----:B------:R-:W-:Y:S02]  /*5830*/  ISETP.NE.AND P0, PT, R38, 0x1, PT ;  /* 0x000000012600780c */ /* 0x000fe40003f05270 */
[----:B------:R-:W-:Y:S01]  /*5840*/  ISETP.NE.AND P2, PT, R40, 0x1, PT ;  /* 0x000000012800780c */ /* 0x000fe20003f45270 */
[----:B------:R-:W-:Y:S01]  /*5850*/  IMAD.HI.U32 R20, R99, R88, RZ ;  /* 0x0000005863147227 */ /* 0x000fe200078e00ff */
[----:B------:R-:W-:Y:S02]  /*5860*/  SHF.R.U32.HI R21, RZ, R98, R21 ;  /* 0x00000062ff157219 */ /* 0x000fe40000011615 */
[----:B------:R-:W-:Y:S01]  /*5870*/  ISETP.NE.AND P3, PT, R42, 0x1, PT ;  /* 0x000000012a00780c */ /* 0x000fe20003f65270 */
[----:B------:R-:W-:Y:S01]  /*5880*/  IMAD.HI.U32 R24, R45, R88, RZ ;  /* 0x000000582d187227 */ /* 0x000fe200078e00ff */
[----:B------:R-:W-:Y:S02]  /*5890*/  SHF.R.U32.HI R20, RZ, R89, R20 ;  /* 0x00000059ff147219 */ /* 0x000fe40000011614 */
[----:B------:R-:W-:Y:S01]  /*58a0*/  SEL R3, R100, R21, !P0 ;  /* 0x0000001564037207 */ /* 0x000fe20004000000 */
[----:B------:R-:W-:Y:S01]  /*58b0*/  IMAD.HI.U32 R21, R43, R39, RZ ;  /* 0x000000272b157227 */ /* 0x000fe200078e00ff */
[----:B------:R-:W-:Y:S02]  /*58c0*/  SEL R7, R99, R20, !P3 ;  /* 0x0000001463077207 */ /* 0x000fe40005800000 */
[----:B------:R-:W-:Y:S01]  /*58d0*/  SHF.R.U32.HI R24, RZ, R89, R24 ;  /* 0x00000059ff187219 */ /* 0x000fe20000011618 */
[-C--:B------:R-:W-:Y:S04]  /*58e0*/  IMAD.HI.U32 R20, R3, R36.reuse, RZ ;  /* 0x0000002403147227 */ /* 0x080fe800078e00ff */
[----:B------:R-:W-:Y:S01]  /*58f0*/  IMAD.HI.U32 R22, R7, R36, RZ ;  /* 0x0000002407167227 */ /* 0x000fe200078e00ff */
[-C--:B------:R-:W-:Y:S02]  /*5900*/  @P2 SHF.R.U32.HI R3, RZ, R37.reuse, R20 ;  /* 0x00000025ff032219 */ /* 0x080fe40000011614 */
[----:B------:R-:W-:Y:S02]  /*5910*/  SHF.R.U32.HI R20, RZ, R98, R21 ;  /* 0x00000062ff147219 */ /* 0x000fe40000011615 */
[----:B------:R-:W-:Y:S01]  /*5920*/  @P2 SHF.R.U32.HI R7, RZ, R37, R22 ;  /* 0x00000025ff072219 */ /* 0x000fe20000011616 */
[C---:B------:R-:W-:Y:S01]  /*5930*/  IMAD R2, R40.reuse, R3, RZ ;  /* 0x0000000328027224 */ /* 0x040fe200078e02ff */
[----:B------:R-:W-:Y:S02]  /*5940*/  SEL R5, R43, R20, !P0 ;  /* 0x000000142b057207 */ /* 0x000fe40004000000 */
[----:B------:R-:W-:Y:S01]  /*5950*/  SEL R3, R45, R24, !P3 ;  /* 0x000000182d037207 */ /* 0x000fe20005800000 */
[----:B------:R-:W-:Y:S01]  /*5960*/  IMAD R4, R40, R7, RZ ;  /* 0x0000000728047224 */ /* 0x000fe200078e02ff */
[C---:B------:R-:W-:Y:S01]  /*5970*/  ISETP.GE.AND P0, PT, R5.reuse, R2, PT ;  /* 0x000000020500720c */ /* 0x040fe20003f06270 */
[----:B------:R-:W-:Y:S03]  /*5980*/  IMAD.HI.U32 R6, R5, R36, RZ ;  /* 0x0000002405067227 */ /* 0x000fe600078e00ff */
[----:B------:R-:W-:Y:S01]  /*5990*/  ISETP.GE.OR P0, PT, R3, R4, P0 ;  /* 0x000000040300720c */ /* 0x000fe20000706670 */
[----:B------:R-:W-:Y:S01]  /*59a0*/  IMAD.MOV R4, RZ, RZ, -R3 ;  /* 0x000000ffff047224 */ /* 0x000fe200078e0a03 */
[-C--:B------:R-:W-:Y:S03]  /*59b0*/  SHF.R.U32.HI R6, RZ, R37.reuse, R6 ;  /* 0x00000025ff067219 */ /* 0x080fe60000011606 */
[----:B------:R-:W-:Y:S01]  /*59c0*/  IMAD R45, R42, R4, R45 ;  /* 0x000000042a2d7224 */ /* 0x000fe200078e022d */
[----:B------:R-:W-:Y:S05]  /*59d0*/  SEL R15, R5, R6, !P2 ;  /* 0x00000006050f7207 */ /* 0x000fea0005000000 */
[----:B------:R-:W-:Y:S02]  /*59e0*/  IMAD.MOV R6, RZ, RZ, -R15 ;  /* 0x000000ffff067224 */ /* 0x000fe400078e0a0f */
[C---:B------:R-:W-:Y:S04]  /*59f0*/  @!P0 IMAD.HI.U32 R2, R3.reuse, R36, RZ ;  /* 0x0000002403028227 */ /* 0x040fe800078e00ff */
[----:B------:R-:W-:Y:S01]  /*5a00*/  IMAD R6, R40, R6, R5 ;  /* 0x0000000628067224 */ /* 0x000fe200078e0205 */
[----:B------:R-:W-:Y:S04]  /*5a10*/  @!P0 SHF.R.U32.HI R2, RZ, R37, R2 ;  /* 0x00000025ff028219 */ /* 0x000fe80000011602 */
[----:B------:R-:W-:Y:S02]  /*5a20*/  @!P0 SEL R0, R3, R2, !P2 ;  /* 0x0000000203008207 */ /* 0x000fe40005000000 */
[----:B------:R-:W-:Y:S02]  /*5a30*/  IADD3 R2, PT, PT, -R5, RZ, RZ ;  /* 0x000000ff05027210 */ /* 0x000fe40007ffe1ff */
[----:B------:R-:W-:Y:S01]  /*5a40*/  @!P0 IADD3 R8, PT, PT, R15, -R0, RZ ;  /* 0x800000000f088210 */ /* 0x000fe20007ffe0ff */
[----:B------:R-:W-:Y:S02]  /*5a50*/  @!P0 IMAD R0, R7, R6, R0 ;  /* 0x0000000607008224 */ /* 0x000fe400078e0200 */
[----:B------:R-:W-:Y:S02]  /*5a60*/  IMAD R43, R38, R2, R43 ;  /* 0x00000002262b7224 */ /* 0x000fe400078e022b */
[----:B------:R-:W-:Y:S02]  /*5a70*/  @!P0 IMAD R5, R8, R40, R3 ;  /* 0x0000002808058224 */ /* 0x000fe400078e0203 */
[----:B------:R-:W-:Y:S04]  /*5a80*/  @!P0 IMAD.MOV.U32 R3, RZ, RZ, R0 ;  /* 0x000000ffff038224 */ /* 0x000fe800078e0000 */
[----:B------:R-:W-:Y:S02]  /*5a90*/  IMAD R45, R3, R42, R45 ;  /* 0x0000002a032d7224 */ /* 0x000fe400078e022d */
[----:B------:R-:W-:Y:S07]  /*5aa0*/  IMAD R43, R5, R38, R43 ;  /* 0x00000026052b7224 */ /* 0x000fee00078e022b */
.L_x_102:
[----:B------:R-:W-:Y:S01]  /*5ab0*/  @!P1 IMAD.HI.U32 R0, R45, R12, RZ ;  /* 0x0000000c2d009227 */ /* 0x000fe200078e00ff */
[----:B-1----:R-:W-:Y:S01]  /*5ac0*/  @!P1 ISETP.NE.AND P0, PT, R10, 0x1, PT ;  /* 0x000000010a00980c */ /* 0x002fe20003f05270 */
[----:B------:R-:W-:Y:S01]  /*5ad0*/  ULOP3.LUT UP0, URZ, UR42, 0x1b0, URZ, 0xc0, !UPT ;  /* 0x000001b02aff7892 */ /* 0x000fe2000f80c0ff */
[----:B------:R-:W-:Y:S01]  /*5ae0*/  @!P1 ISETP.NE.AND P2, PT, R9, 0x1, PT ;  /* 0x000000010900980c */ /* 0x000fe20003f45270 */
[----:B------:R-:W-:Y:S01]  /*5af0*/  @!P1 IMAD.HI.U32 R3, R43, R11, RZ ;  /* 0x0000000b2b039227 */ /* 0x000fe200078e00ff */
[----:B------:R-:W-:Y:S02]  /*5b00*/  @!P1 SHF.R.U32.HI R0, RZ, R13, R0 ;  /* 0x0000000dff009219 */ /* 0x000fe40000011600 */
[----:B------:R-:W-:Y:S01]  /*5b10*/  @P4 SHF.R.U32.HI R105, RZ, 0x10, R17 ;  /* 0x00000010ff694819 */ /* 0x000fe20000011611 */
[----:B------:R-:W-:Y:S01]  /*5b20*/  VIADD R111, R111, 0x1 ;  /* 0x000000016f6f7836 */ /* 0x000fe20000000000 */
[----:B------:R-:W-:Y:S02]  /*5b30*/  @!P1 SHF.R.U32.HI R2, RZ, R14, R3 ;  /* 0x0000000eff029219 */ /* 0x000fe40000011603 */
[----:B------:R-:W-:Y:S02]  /*5b40*/  @!P1 SEL R3, R45, R0, !P2 ;  /* 0x000000002d039207 */ /* 0x000fe40005000000 */
[----:B------:R-:W-:Y:S05]  /*5b50*/  @!P1 SEL R2, R43, R2, !P0 ;  /* 0x000000022b029207 */ /* 0x000fea0004000000 */
[----:B------:R-:W-:Y:S02]  /*5b60*/  @!P1 IMAD.IADD R0, R2, 0x1, -R3 ;  /* 0x0000000102009824 */ /* 0x000fe400078e0a03 */
[----:B------:R-:W-:Y:S02]  /*5b70*/  @!P1 IMAD.IADD R2, R3, 0x1, -R2 ;  /* 0x0000000103029824 */ /* 0x000fe400078e0a02 */
[----:B------:R-:W-:Y:S02]  /*5b80*/  @!P1 IMAD R45, R0, R9, R45 ;  /* 0x00000009002d9224 */ /* 0x000fe400078e022d */
[----:B------:R-:W-:Y:S01]  /*5b90*/  @!P1 IMAD R43, R2, R10, R43 ;  /* 0x0000000a022b9224 */ /* 0x000fe200078e022b */
[----:B------:R-:W-:Y:S06]  /*5ba0*/  BRA.U !UP0, `(.L_x_103) ;  /* 0x0000000108407547 */ /* 0x000fec000b800000 */
[----:B------:R-:W1:Y:S01]  /*5bb0*/  LDCU.64 UR8, c[0x4][0x80] ;  /* 0x01001000ff0877ac */ /* 0x000e620008000a00 */
[----:B------:R-:W-:Y:S01]  /*5bc0*/  MOV R3, 0x0 ;  /* 0x0000000000037802 */ /* 0x000fe20000000f00 */
[----:B------:R-:W-:Y:S02]  /*5bd0*/  HFMA2 R12, -RZ, RZ, 0, 5.9604644775390625e-08 ;  /* 0x00000001ff0c7431 */ /* 0x000fe400000001ff */
[----:B------:R-:W-:Y:S02]  /*5be0*/  IMAD.MOV.U32 R8, RZ, RZ, 0x70 ;  /* 0x00000070ff087424 */ /* 0x000fe400078e00ff */
[----:B------:R-:W-:Y:S01]  /*5bf0*/  IMAD.MOV.U32 R13, RZ, RZ, RZ ;  /* 0x000000ffff0d7224 */ /* 0x000fe200078e00ff */
[----:B------:R-:W2:Y:S01]  /*5c00*/  LDCU.64 UR6, c[0x4][0x88] ;  /* 0x01001100ff0677ac */ /* 0x000ea20008000a00 */
[----:B------:R-:W3:Y:S01]  /*5c10*/  LDC.64 R2, c[0x4][R3] ;  /* 0x0100000003027b82 */ /* 0x000ee20000000a00 */
[----:B------:R-:W4:Y:S01]  /*5c20*/  LDCU.64 UR4, c[0x4][0x8] ;  /* 0x01000100ff0477ac */ /* 0x000f220008000a00 */
[----:B-1----:R-:W-:Y:S01]  /*5c30*/  MOV R5, UR9 ;  /* 0x0000000900057c02 */ /* 0x002fe20008000f00 */
[----:B------:R-:W-:Y:S01]  /*5c40*/  IMAD.U32 R4, RZ, RZ, UR8 ;  /* 0x00000008ff047e24 */ /* 0x000fe2000f8e00ff */
[----:B--2---:R-:W-:Y:S01]  /*5c50*/  MOV R7, UR7 ;  /* 0x0000000700077c02 */ /* 0x004fe20008000f00 */
[----:B------:R-:W-:Y:S01]  /*5c60*/  IMAD.U32 R6, RZ, RZ, UR6 ;  /* 0x00000006ff067e24 */ /* 0x000fe2000f8e00ff */
[----:B----4-:R-:W-:Y:S01]  /*5c70*/  MOV R11, UR5 ;  /* 0x00000005000b7c02 */ /* 0x010fe20008000f00 */
[----:B------:R-:W-:Y:S02]  /*5c80*/  IMAD.U32 R10, RZ, RZ, UR4 ;  /* 0x00000004ff0a7e24 */ /* 0x000fe4000f8e00ff */
[----:B------:R-:W-:Y:S07]  /*5c90*/  LEPC R20, `(.L_x_103) ;  /* 0x000000001014794e */ /* 0x000fee0000000000 */
[----:B---3-5:R-:W-:Y:S05]  /*5ca0*/  CALL.ABS.NOINC R2 ;  /* 0x0000000002007343 */ /* 0x028fea0003c00000 */
.L_x_103:
[----:B------:R-:W-:Y:S01]  /*5cb0*/  LOP3.LUT P0, RZ, R109, 0x1b0, RZ, 0xc0, !PT ;  /* 0x000001b06dff7812 */ /* 0x000fe2000780c0ff */
[----:B------:R-:W-:Y:S11]  /*5cc0*/  BSSY.RECONVERGENT B6, `(.L_x_104) ;  /* 0x0000013000067945 */ /* 0x000ff60003800200 */
[----:B------:R-:W-:Y:S01]  /*5cd0*/  @!UPT UIADD3 URZ, UPT, UPT, URZ, URZ, URZ ;  /* 0x000000fffffff290 */ /* 0x000fe2000fffe0ff */
[----:B------:R-:W-:Y:S05]  /*5ce0*/  @!P0 BRA `(.L_x_105) ;  /* 0x0000000000408947 */ /* 0x000fea0003800000 */
        /* <DEDUP_REMOVED lines=16> */
.L_x_105:
[----:B------:R-:W-:Y:S05]  /*5df0*/  BSYNC.RECONVERGENT B6 ;  /* 0x0000000000067941 */ /* 0x000fea0003800200 */
.L_x_104:
[----:B------:R-:W-:Y:S01]  /*5e00*/  ISETP.NE.U32.AND P3, PT, R86, RZ, PT ;  /* 0x000000ff5600720c */ /* 0x000fe20003f65070 */
[----:B------:R-:W-:Y:S01]  /*5e10*/  UISETP.NE.AND UP1, UPT, UR44, URZ, UPT ;  /* 0x000000ff2c00728c */ /* 0x000fe2000bf25270 */
[----:B------:R-:W-:Y:S02]  /*5e20*/  ISETP.NE.U32.AND P4, PT, R82, RZ, PT ;  /* 0x000000ff5200720c */ /* 0x000fe40003f85070 */
[----:B------:R-:W-:Y:S02]  /*5e30*/  ISETP.NE.AND.EX P3, PT, R87, RZ, PT, P3 ;  /* 0x000000ff5700720c */ /* 0x000fe40003f65330 */
[----:B------:R-:W-:Y:S02]  /*5e40*/  PLOP3.LUT P1, PT, PT, PT, PT, 0x8, 0x80 ;  /* 0x000000000080781c */ /* 0x000fe40003f2e170 */
[----:B------:R-:W-:Y:S02]  /*5e50*/  PLOP3.LUT P0, PT, PT, PT, UP1, 0x80, 0x8 ;  /* 0x000000000008781c */ /* 0x000fe40003f0f018 */
[----:B------:R-:W-:Y:S02]  /*5e60*/  ISETP.NE.AND.EX P4, PT, R83, RZ, PT, P4 ;  /* 0x000000ff5300720c */ /* 0x000fe40003f85340 */
[----:B------:R-:W1:Y:S09]  /*5e70*/  @UP1 LDCU.64 UR4, c[0x0][0x888] ;  /* 0x00011100ff0417ac */ /* 0x000e720008000a00 */
[----:B------:R-:W-:Y:S01]  /*5e80*/  @P0 PLOP3.LUT P1, PT, P3, PT, PT, 0x80, 0x8 ;  /* 0x000000000008081c */ /* 0x000fe20001f2f070 */
[----:B-1----:R-:W-:Y:S04]  /*5e90*/  @UP1 UISETP.NE.U32.AND UP0, UPT, UR4, URZ, UPT ;  /* 0x000000ff0400128c */ /* 0x002fe8000bf05070 */
[----:B------:R-:W-:Y:S04]  /*5ea0*/  @UP1 UISETP.NE.AND.EX UP0, UPT, UR5, URZ, UPT, UP0 ;  /* 0x000000ff0500128c */ /* 0x000fe8000bf05300 */
[----:B------:R-:W-:Y:S01]  /*5eb0*/  @UP1 USEL UR4, URZ, 0xffffffff, UP0 ;  /* 0xffffffffff041887 */ /* 0x000fe20008000000 */
[----:B------:R-:W-:Y:S11]  /*5ec0*/  @!P3 BRA `(.L_x_106) ;  /* 0x00000000002cb947 */ /* 0x000ff60003800000 */
[----:B------:R-:W-:Y:S01]  /*5ed0*/  ISETP.NE.U32.AND P2, PT, R84, RZ, PT ;  /* 0x000000ff5400720c */ /* 0x000fe20003f45070 */
[----:B------:R-:W-:Y:S03]  /*5ee0*/  IMAD.MOV.U32 R96, RZ, RZ, 0x1 ;  /* 0x00000001ff607424 */ /* 0x000fe600078e00ff */
[----:B------:R-:W-:Y:S11]  /*5ef0*/  ISETP.NE.AND.EX P2, PT, R85, RZ, PT, P2 ;  /* 0x000000ff5500720c */ /* 0x000ff60003f45320 */
[----:B------:R-:W-:Y:S02]  /*5f00*/  @!UPT UIADD3 URZ, UPT, UPT, URZ, URZ, URZ ;  /* 0x000000fffffff290 */ /* 0x000fe4000fffe0ff */
[----:B------:R-:W1:Y:S01]  /*5f10*/  @P2 LDC.64 R2, c[0x0][0x888] ;  /* 0x00022200ff022b82 */ /* 0x000e620000000a00 */
[----:B------:R-:W-:Y:S04]  /*5f20*/  @P2 IMAD R0, R86, UR36, RZ ;  /* 0x0000002456002c24 */ /* 0x000fe8000f8e02ff */
[----:B-1----:R-:W-:Y:S04]  /*5f30*/  @P2 IMAD.WIDE R2, R0, 0x4, R2 ;  /* 0x0000000400022825 */ /* 0x002fe800078e0202 */
[----:B------:R-:W-:Y:S01]  /*5f40*/  HFMA2 R0, -RZ, RZ, 0, 5.9604644775390625e-08 ;  /* 0x00000001ff007431 */ /* 0x000fe200000001ff */
[----:B-----5:R1:W5:Y:S04]  /*5f50*/  @P2 LDG.E R49, desc[UR40][R2.64] ;  /* 0x0000002802312981 */ /* 0x020368000c1e1900 */
[----:B------:R-:W-:Y:S01]  /*5f60*/  @!P2 PRMT R96, R0, 0x7610, R96 ;  /* 0x000076100060a816 */ /* 0x000fe20000000060 */
[----:B-1----:R-:W2:Y:S06]  /*5f70*/  @!P2 LDC R49, c[0x0][0x880] ;  /* 0x00022000ff31ab82 */ /* 0x002eac0000000800 */
.L_x_106:
[----:B------:R-:W-:Y:S05]  /*5f80*/  @!P4 BRA `(.L_x_107) ;  /* 0x000000000020c947 */ /* 0x000fea0003800000 */
[----:B------:R-:W-:Y:S04]  /*5f90*/  ISETP.NE.U32.AND P2, PT, R80, RZ, PT ;  /* 0x000000ff5000720c */ /* 0x000fe80003f45070 */
[----:B------:R-:W-:Y:S11]  /*5fa0*/  ISETP.NE.AND.EX P2, PT, R81, RZ, PT, P2 ;  /* 0x000000ff5100720c */ /* 0x000ff60003f45320 */
[----:B------:R-:W-:Y:S02]  /*5fb0*/  @!UPT UIADD3 URZ, UPT, UPT, URZ, URZ, URZ ;  /* 0x000000fffffff290 */ /* 0x000fe4000fffe0ff */
[----:B------:R-:W1:Y:S01]  /*5fc0*/  @P2 LDC.64 R2, c[0x0][0x8a8] ;  /* 0x00022a00ff022b82 */ /* 0x000e620000000a00 */
[----:B------:R-:W-:Y:S04]  /*5fd0*/  @P2 IMAD R0, R82, UR36, RZ ;  /* 0x0000002452002c24 */ /* 0x000fe8000f8e02ff */
[----:B-1----:R-:W-:Y:S05]  /*5fe0*/  @P2 IMAD.WIDE R2, R0, 0x4, R2 ;  /* 0x0000000400022825 */ /* 0x002fea00078e0202 */
[----:B-----5:R1:W5:Y:S02]  /*5ff0*/  @P2 LDG.E R47, desc[UR40][R2.64] ;  /* 0x00000028022f2981 */ /* 0x020364000c1e1900 */
[----:B-1----:R-:W3:Y:S02]  /*6000*/  @!P2 LDC R47, c[0x0][0x8a0] ;  /* 0x00022800ff2fab82 */ /* 0x002ee40000000800 */
.L_x_107:
[----:B--2--5:R-:W-:Y:S01]  /*6010*/  @P0 FSETP.NEU.AND P4, PT, R49, RZ, PT ;  /* 0x000000ff3100020b */ /* 0x024fe20003f8d000 */
[----:B------:R-:W-:Y:S01]  /*6020*/  IMAD.U32 R0, RZ, RZ, UR4 ;  /* 0x00000004ff007e24 */ /* 0x000fe2000f8e00ff */
[----:B------:R-:W-:Y:S01]  /*6030*/  @P0 LOP3.LUT P2, RZ, R96, 0xff, RZ, 0xc0, !PT ;  /* 0x000000ff60ff0812 */ /* 0x000fe2000784c0ff */
[----:B------:R-:W-:Y:S01]  /*6040*/  BSSY B1, `(.L_x_108) ;  /* 0x0000039000017945 */ /* 0x000fe20003800000 */
[----:B------:R-:W-:Y:S02]  /*6050*/  @P0 SEL R9, RZ, 0xffffffff, P4 ;  /* 0xffffffffff090807 */ /* 0x000fe40002000000 */
[----:B------:R-:W-:Y:S02]  /*6060*/  CS2R R54, SRZ ;  /* 0x0000000000367805 */ /* 0x000fe4000001ff00 */
[----:B------:R-:W-:Y:S02]  /*6070*/  LEA R92, R44, UR43, 0x3 ;  /* 0x0000002b2c5c7c11 */ /* 0x000fe4000f8e18ff */
[----:B------:R-:W-:Y:S02]  /*6080*/  CS2R R52, SRZ ;  /* 0x0000000000347805 */ /* 0x000fe4000001ff00 */
[----:B------:R-:W-:Y:S02]  /*6090*/  @P1 SEL R9, R0, R9, !P2 ;  /* 0x0000000900091207 */ /* 0x000fe40005000000 */
[----:B------:R-:W-:Y:S02]  /*60a0*/  CS2R R58, SRZ ;  /* 0x00000000003a7805 */ /* 0x000fe4000001ff00 */
[----:B------:R-:W-:Y:S02]  /*60b0*/  SHF.L.U32 R7, R108, 0x1f, RZ ;  /* 0x0000001f6c077819 */ /* 0x000fe400000006ff */
[----:B------:R-:W-:Y:S02]  /*60c0*/  CS2R R56, SRZ ;  /* 0x0000000000387805 */ /* 0x000fe4000001ff00 */
[----:B------:R-:W-:Y:S02]  /*60d0*/  @P0 LOP3.LUT R9, R9, 0x1, RZ, 0xc0, !PT ;  /* 0x0000000109090812 */ /* 0x000fe400078ec0ff */
[C---:B------:R-:W-:Y:S02]  /*60e0*/  LEA.HI R5, R44.reuse, R44, RZ, 0x1 ;  /* 0x0000002c2c057211 */ /* 0x040fe400078f08ff */
[----:B------:R-:W-:Y:S02]  /*60f0*/  ISETP.NE.U32.OR P1, PT, R9, 0x1, !P0 ;  /* 0x000000010900780c */ /* 0x000fe40004725470 */
[----:B------:R-:W-:Y:S01]  /*6100*/  PLOP3.LUT P5, PT, PT, PT, PT, 0x8, 0x80 ;  /* 0x000000000080781c */ /* 0x000fe20003fae170 */
[C---:B------:R-:W-:Y:S01]  /*6110*/  IMAD.SHL.U32 R3, R5.reuse, 0x20, RZ ;  /* 0x0000002005037824 */ /* 0x040fe200078e00ff */
[----:B------:R-:W-:Y:S04]  /*6120*/  LOP3.LUT R5, R5, 0xffe, RZ, 0xc0, !PT ;  /* 0x00000ffe05057812 */ /* 0x000fe800078ec0ff */
[----:B------:R-:W-:Y:S01]  /*6130*/  LOP3.LUT R3, R3, 0xffffffc0, RZ, 0xc0, !PT ;  /* 0xffffffc003037812 */ /* 0x000fe200078ec0ff */
[----:B------:R-:W-:Y:S04]  /*6140*/  IMAD.IADD R32, R44, 0x1, -R5 ;  /* 0x000000012c207824 */ /* 0x000fe800078e0a05 */
[----:B------:R-:W-:Y:S01]  /*6150*/  @P1 SHF.L.U32 R2, R106, 0x1f, RZ ;  /* 0x0000001f6a021819 */ /* 0x000fe200000006ff */
[----:B------:R-:W-:Y:S03]  /*6160*/  IMAD.IADD R3, R46, 0x1, R3 ;  /* 0x000000012e037824 */ /* 0x000fe600078e0203 */
[----:B------:R-:W1:Y:S01]  /*6170*/  @P1 SYNCS.PHASECHK.TRANS64.TRYWAIT P0, [UR43+0x1b0], R2 ;  /* 0x0001b002ff0015a7 */ /* 0x000e62000800112b */
[----:B------:R-:W-:Y:S01]  /*6180*/  IMAD R32, R32, 0x100000, R3 ;  /* 0x0010000020207824 */ /* 0x000fe200078e0203 */
[----:B------:R2:W4:Y:S01]  /*6190*/  SYNCS.PHASECHK.TRANS64.TRYWAIT P4, [R92+URZ+0x1f0], R7 ;  /* 0x0001f0075c0075a7 */ /* 0x00052200080811ff */
[----:B-1----:R-:W-:Y:S01]  /*61a0*/  @P1 PLOP3.LUT P5, PT, P0, PT, PT, 0x8, 0x80 ;  /* 0x000000000080181c */ /* 0x002fe200007ae170 */
[----:B------:R-:W-:Y:S01]  /*61b0*/  @!UPT UIADD3 URZ, UPT, UPT, URZ, URZ, URZ ;  /* 0x000000fffffff290 */ /* 0x000fe2000fffe0ff */
[----:B--2---:R-:W-:Y:S11]  /*61c0*/  @!P1 BRA `(.L_x_109) ;  /* 0x0000000000809947 */ /* 0x004ff60003800000 */
[----:B------:R-:W-:Y:S01]  /*61d0*/  ISETP.NE.U32.AND P0, PT, RZ, UR38, PT ;  /* 0x00000026ff007c0c */ /* 0x000fe2000bf05070 */
[----:B------:R-:W-:Y:S01]  /*61e0*/  BSSY B0, `(.L_x_110) ;  /* 0x0000012000007945 */ /* 0x000fe20003800000 */
[----:B------:R-:W-:Y:S02]  /*61f0*/  FSETP.NEU.AND P2, PT, R49, RZ, PT ;  /* 0x000000ff3100720b */ /* 0x000fe40003f4d000 */
[----:B------:R-:W-:Y:S02]  /*6200*/  CS2R R58, SRZ ;  /* 0x00000000003a7805 */ /* 0x000fe4000001ff00 */
[----:B------:R-:W-:Y:S02]  /*6210*/  ISETP.NE.AND.EX P0, PT, RZ, UR39, PT, P0 ;  /* 0x00000027ff007c0c */ /* 0x000fe4000bf05300 */
[----:B------:R-:W-:Y:S02]  /*6220*/  CS2R R56, SRZ ;  /* 0x0000000000387805 */ /* 0x000fe4000001ff00 */
[----:B------:R-:W-:Y:S02]  /*6230*/  LOP3.LUT P1, RZ, R96, 0xff, RZ, 0xc0, !PT ;  /* 0x000000ff60ff7812 */ /* 0x000fe4000782c0ff */
[----:B------:R-:W-:Y:S02]  /*6240*/  CS2R R54, SRZ ;  /* 0x0000000000367805 */ /* 0x000fe4000001ff00 */
[----:B------:R-:W-:Y:S02]  /*6250*/  SEL R0, RZ, 0xffffffff, P2 ;  /* 0xffffffffff007807 */ /* 0x000fe40001000000 */
[----:B------:R-:W-:Y:S02]  /*6260*/  CS2R R52, SRZ ;  /* 0x0000000000347805 */ /* 0x000fe4000001ff00 */
[----:B------:R-:W-:Y:S04]  /*6270*/  SEL R3, RZ, 0xffffffff, P0 ;  /* 0xffffffffff037807 */ /* 0x000fe80000000000 */
[----:B------:R-:W-:Y:S04]  /*6280*/  @P3 SEL R0, R3, R0, !P1 ;  /* 0x0000000003003207 */ /* 0x000fe80004800000 */
[----:B------:R-:W-:Y:S04]  /*6290*/  LOP3.LUT R0, R0, 0x1, RZ, 0xc0, !PT ;  /* 0x0000000100007812 */ /* 0x000fe800078ec0ff */
[----:B------:R-:W-:Y:S01]  /*62a0*/  ISETP.NE.U32.AND P0, PT, R0, 0x1, PT ;  /* 0x000000010000780c */ /* 0x000fe20003f05070 */
[----:B------:R-:W-:Y:S01]  /*62b0*/  @!UPT UIADD3 URZ, UPT, UPT, URZ, URZ, URZ ;  /* 0x000000fffffff290 */ /* 0x000fe2000fffe0ff */
[----:B------:R-:W-:Y:S11]  /*62c0*/  @!P5 BRA `(.L_x_111) ;  /* 0x00000000000cd947 */ /* 0x000ff60003800000 */
[----:B------:R-:W-:Y:S04]  /*62d0*/  SHF.L.U32 R3, R106, 0x1f, RZ ;  /* 0x0000001f6a037819 */ /* 0x000fe800000006ff */
[----:B------:R-:W1:Y:S02]  /*62e0*/  SYNCS.PHASECHK.TRANS64.TRYWAIT P1, [UR43+0x1b0], R3 ;  /* 0x0001b003ff0075a7 */ /* 0x000e64000802112b */
[----:B-1----:R-:W-:Y:S05]  /*62f0*/  @!P1 BRA `(.L_x_112) ;  /* 0x0000001c007c9947 */ /* 0x002fea0003800000 */
.L_x_111:
[----:B------:R-:W-:Y:S05]  /*6300*/  BSYNC B0 ;  /* 0x0000000000007941 */ /* 0x000fea0003800000 */
.L_x_110:
[----:B------:R2:W1:Y:S01]  /*6310*/  @P0 LDS.128 R56, [R103+UR43+0x400] ;  /* 0x0004002b67380984 */ /* 0x0004620008000c00 */
[----:B------:R-:W-:Y:S01]  /*6320*/  UIADD3 UR4, UPT, UPT, UR43, 0x1b8, URZ ;  /* 0x000001b82b047890 */ /* 0x000fe2000fffe0ff */
[----:B------:R-:W-:Y:S02]  /*6330*/  LOP3.LUT R106, R106, 0x1, RZ, 0x3c, !PT ;  /* 0x000000016a6a7812 */ /* 0x000fe400078e3cff */
[----:B------:R2:W1:Y:S01]  /*6340*/  @P0 LDS.128 R52, [R102+0x10] ;  /* 0x0000100066340984 */ /* 0x0004620000000c00 */
[----:B------:R-:W-:Y:S01]  /*6350*/  UPRMT UR4, UR37, 0x654, UR4 ;  /* 0x0000065425047896 */ /* 0x000fe20008000004 */
[----:B------:R-:W-:Y:S01]  /*6360*/  @!PT LDS RZ, [RZ] ;  /* 0x00000000fffff984 */ /* 0x000fe20000000800 */
[----:B------:R-:W-:Y:S01]  /*6370*/  @!PT LDS RZ, [RZ] ;  /* 0x00000000fffff984 */ /* 0x000fe20000000800 */
[----:B------:R-:W-:Y:S01]  /*6380*/  @!PT LDS RZ, [RZ] ;  /* 0x00000000fffff984 */ /* 0x000fe20000000800 */
[----:B------:R-:W-:Y:S01]  /*6390*/  @!PT LDS RZ, [RZ] ;  /* 0x00000000fffff984 */ /* 0x000fe20000000800 */
[----:B------:R5:W-:Y:S06]  /*63a0*/  MEMBAR.ALL.CTA ;  /* 0x0000000000007992 */ /* 0x000bec0000008000 */
[----:B-----5:R-:W5:Y:S02]  /*63b0*/  FENCE.VIEW.ASYNC.S ;  /* 0x00000000000073c6 */ /* 0x020f640000000000 */
[----:B-----5:R-:W-:Y:S03]  /*63c0*/  SYNCS.ARRIVE.TRANS64.RED.A1T0 RZ, [UR4], RZ ;  /* 0x000000ffffff79a7 */ /* 0x020fe60008100404 */
.L_x_109:
[----:B------:R-:W-:Y:S05]  /*63d0*/  BSYNC B1 ;  /* 0x0000000000017941 */ /* 0x000fea0003800000 */
.L_x_108:
[----:B-1----:R-:W-:Y:S04]  /*63e0*/  SHF.R.U32.HI R3, RZ, 0x15, R32 ;  /* 0x00000015ff037819 */ /* 0x002fe80000011620 */
[----:B------:R-:W-:Y:S01]  /*63f0*/  LOP3.LUT P0, RZ, R3, 0x3, R104, 0x48, !PT ;  /* 0x0000000303ff7812 */ /* 0x000fe20007804868 */
[----:B------:R-:W-:Y:S01]  /*6400*/  @!UPT UIADD3 URZ, UPT, UPT, URZ, URZ, URZ ;  /* 0x000000fffffff290 */ /* 0x000fe2000fffe0ff */
[----:B----4-:R-:W-:Y:S11]  /*6410*/  @P4 BRA `(.L_x_113) ;  /* 0x0000000000084947 */ /* 0x010ff60003800000 */
[----:B------:R-:W1:Y:S02]  /*6420*/  SYNCS.PHASECHK.TRANS64.TRYWAIT P1, [R92+URZ+0x1f0], R7 ;  /* 0x0001f0075c0075a7 */ /* 0x000e6400080211ff */
[----:B-1----:R-:W-:Y:S05]  /*6430*/  @!P1 BRA `(.L_x_114) ;  /* 0x0000001c00449947 */ /* 0x002fea0003800000 */
.L_x_113:
[----:B------:R-:W-:Y:S05]  /*6440*/  @!P0 BRA `(.L_x_115) ;  /* 0x0000000000408947 */ /* 0x000fea0003800000 */
[----:B------:R-:W4:Y:S01]  /*6450*/  LDCU.64 UR8, c[0x4][0x70] ;  /* 0x01000e00ff0877ac */ /* 0x000f220008000a00 */
[----:B------:R-:W-:Y:S01]  /*6460*/  MOV R3, 0x0 ;  /* 0x0000000000037802 */ /* 0x000fe20000000f00 */
[----:B------:R-:W-:Y:S02]  /*6470*/  HFMA2 R12, -RZ, RZ, 0, 5.9604644775390625e-08 ;  /* 0x00000001ff0c7431 */ /* 0x000fe400000001ff */
[----:B------:R-:W-:Y:S02]  /*6480*/  IMAD.MOV.U32 R8, RZ, RZ, 0x192 ;  /* 0x00000192ff087424 */ /* 0x000fe400078e00ff */
[----:B------:R-:W-:Y:S01]  /*6490*/  IMAD.MOV.U32 R13, RZ, RZ, RZ ;  /* 0x000000ffff0d7224 */ /* 0x000fe200078e00ff */
[----:B------:R-:W1:Y:S01]  /*64a0*/  LDCU.64 UR6, c[0x4][0x78] ;  /* 0x01000f00ff0677ac */ /* 0x000e620008000a00 */
[----:B------:R-:W2:Y:S01]  /*64b0*/  LDC.64 R2, c[0x4][R3] ;  /* 0x0100000003027b82 */ /* 0x000ea20000000a00 */
[----:B------:R-:W5:Y:S01]  /*64c0*/  LDCU.64 UR4, c[0x4][0x10] ;  /* 0x01000200ff0477ac */ /* 0x000f620008000a00 */
[----:B----4-:R-:W-:Y:S01]  /*64d0*/  MOV R5, UR9 ;  /* 0x0000000900057c02 */ /* 0x010fe20008000f00 */
[----:B------:R-:W-:Y:S01]  /*64e0*/  IMAD.U32 R4, RZ, RZ, UR8 ;  /* 0x00000008ff047e24 */ /* 0x000fe2000f8e00ff */
[----:B-1----:R-:W-:Y:S01]  /*64f0*/  MOV R7, UR7 ;  /* 0x0000000700077c02 */ /* 0x002fe20008000f00 */
[----:B------:R-:W-:Y:S01]  /*6500*/  IMAD.U32 R6, RZ, RZ, UR6 ;  /* 0x00000006ff067e24 */ /* 0x000fe2000f8e00ff */
[----:B-----5:R-:W-:Y:S01]  /*6510*/  MOV R11, UR5 ;  /* 0x00000005000b7c02 */ /* 0x020fe20008000f00 */
[----:B------:R-:W-:Y:S02]  /*6520*/  IMAD.U32 R10, RZ, RZ, UR4 ;  /* 0x00000004ff0a7e24 */ /* 0x000fe4000f8e00ff */
[----:B------:R-:W-:Y:S07]  /*6530*/  LEPC R20, `(.L_x_115) ;  /* 0x000000001014794e */ /* 0x000fee0000000000 */
[----:B--23--:R-:W-:Y:S05]  /*6540*/  CALL.ABS.NOINC R2 ;  /* 0x0000000002007343 */ /* 0x00cfea0003c00000 */
.L_x_115:
[----:B------:R-:W-:Y:S01]  /*6550*/  LOP3.LUT P0, RZ, R101, 0x60, RZ, 0xc0, !PT ;  /* 0x0000006065ff7812 */ /* 0x000fe2000780c0ff */
[----:B------:R-:W-:Y:S05]  /*6560*/  WARPSYNC.ALL ;  /* 0x0000000000007948 */ /* 0x000fea0003800000 */
[----:B------:R-:W-:Y:S01]  /*6570*/  R2UR UR4, R32 ;  /* 0x00000000200472ca */ /* 0x000fe200000e0000 */
[----:B------:R-:W-:Y:S01]  /*6580*/  BSSY.RECONVERGENT B0, `(.L_x_116) ;  /* 0x00000a0000007945 */ /* 0x000fe20003800200 */
[-C--:B------:R-:W-:Y:S02]  /*6590*/  F2FP.F16.E4M3.UNPACK_B R50, R56.reuse ;  /* 0x00000038ff32723e */ /* 0x080fe400020006ff */
[----:B------:R-:W-:Y:S02]  /*65a0*/  F2FP.F16.E4M3.UNPACK_B R63, R56.H1 ;  /* 0x00000038ff3f723e */ /* 0x000fe400030006ff */
[-C--:B------:R-:W-:Y:S01]  /*65b0*/  F2FP.F16.E4M3.UNPACK_B R56, R57.reuse ;  /* 0x00000039ff38723e */ /* 0x080fe200020006ff */
[--C-:B------:R-:W-:Y:S01]  /*65c0*/  HADD2.F32 R48, -RZ, R50.reuse.H0_H0 ;  /* 0x20000032ff307230 */ /* 0x100fe20000004100 */
[----:B------:R-:W-:Y:S01]  /*65d0*/  F2FP.F16.E4M3.UNPACK_B R57, R57.H1 ;  /* 0x00000039ff39723e */ /* 0x000fe200030006ff */
[----:B------:R-:W-:Y:S01]  /*65e0*/  HADD2.F32 R50, -RZ, R50.H1_H1 ;  /* 0x30000032ff327230 */ /* 0x000fe20000004100 */
[-C--:B------:R-:W-:Y:S01]  /*65f0*/  F2FP.F16.E4M3.UNPACK_B R66, R52.reuse ;  /* 0x00000034ff42723e */ /* 0x080fe200020006ff */
[--C-:B------:R-:W-:Y:S01]  /*6600*/  HADD2.F32 R51, -RZ, R63.reuse.H0_H0 ;  /* 0x2000003fff337230 */ /* 0x100fe20000004100 */
[----:B------:R-:W-:Y:S01]  /*6610*/  F2FP.F16.E4M3.UNPACK_B R68, R52.H1 ;  /* 0x00000034ff44723e */ /* 0x000fe200030006ff */
[----:B-1----:R-:W-:Y:S01]  /*6620*/  LDTM.16dp32bit_t0_t15.x32 R4, tmem[UR4] ;  /* 0x00000004000479ee */ /* 0x002fe20008a80000 */
[----:B------:R-:W3:Y:S01]  /*6630*/  LDTM.16dp32bit_t16_t31.x32 R4, tmem[UR4+0x20] ;  /* 0x00002004000479ee */ /* 0x000ee20008aa0000 */
[----:B------:R-:W-:Y:S01]  /*6640*/  NOP ;  /* 0x0000000000007918 */ /* 0x000fe20000000000 */
[----:B------:R-:W-:Y:S01]  /*6650*/  R2UR UR5, R92 ;  /* 0x000000005c0572ca */ /* 0x000fe200000e0000 */
[--C-:B------:R-:W-:Y:S01]  /*6660*/  HADD2.F32 R65, -RZ, R66.reuse.H0_H0 ;  /* 0x20000042ff417230 */ /* 0x100fe20000004100 */
[----:B------:R-:W-:Y:S01]  /*6670*/  F2FP.F16.E4M3.UNPACK_B R61, R58 ;  /* 0x0000003aff3d723e */ /* 0x000fe200020006ff */
[----:B------:R-:W-:Y:S01]  /*6680*/  HADD2.F32 R67, -RZ, R66.H1_H1 ;  /* 0x30000042ff437230 */ /* 0x000fe20000004100 */
[-C--:B------:R-:W-:Y:S01]  /*6690*/  F2FP.F16.E4M3.UNPACK_B R70, R53.reuse ;  /* 0x00000035ff46723e */ /* 0x080fe200020006ff */
[----:B------:R-:W-:Y:S01]  /*66a0*/  HADD2.F32 R52, -RZ, R63.H1_H1 ;  /* 0x3000003fff347230 */ /* 0x000fe20000004100 */
[----:B------:R-:W-:Y:S01]  /*66b0*/  F2FP.F16.E4M3.UNPACK_B R72, R53.H1 ;  /* 0x00000035ff48723e */ /* 0x000fe200030006ff */
[----:B------:R-:W-:Y:S01]  /*66c0*/  HADD2.F32 R53, -RZ, R56.H0_H0 ;  /* 0x20000038ff357230 */ /* 0x000fe20000004100 */
[-C--:B------:R-:W-:Y:S01]  /*66d0*/  F2FP.F16.E4M3.UNPACK_B R74, R54.reuse ;  /* 0x00000036ff4a723e */ /* 0x080fe200020006ff */
[----:B------:R-:W-:Y:S01]  /*66e0*/  HADD2.F32 R69, -RZ, R70.H0_H0 ;  /* 0x20000046ff457230 */ /* 0x000fe20000004100 */
[----:B------:R-:W-:Y:S01]  /*66f0*/  F2FP.F16.E4M3.UNPACK_B R76, R54.H1 ;  /* 0x00000036ff4c723e */ /* 0x000fe200030006ff */
[----:B------:R-:W-:Y:S01]  /*6700*/  HADD2.F32 R54, -RZ, R56.H1_H1 ;  /* 0x30000038ff367230 */ /* 0x000fe20000004100 */
[----:B------:R-:W-:Y:S01]  /*6710*/  F2FP.F16.E4M3.UNPACK_B R60, R58.H1 ;  /* 0x0000003aff3c723e */ /* 0x000fe200030006ff */
[----:B------:R-:W-:Y:S01]  /*6720*/  UIADD3 UR5, UPT, UPT, UR5, 0x210, URZ ;  /* 0x0000021005057890 */ /* 0x000fe2000fffe0ff */
[----:B------:R-:W-:Y:S01]  /*6730*/  HADD2.F32 R58, -RZ, R61.H1_H1 ;  /* 0x3000003dff3a7230 */ /* 0x000fe20000004100 */
[----:B------:R-:W-:Y:S01]  /*6740*/  F2FP.F16.E4M3.UNPACK_B R77, R55 ;  /* 0x00000037ff4d723e */ /* 0x000fe200020006ff */
[----:B------:R-:W-:Y:S01]  /*6750*/  HADD2.F32 R70, -RZ, R70.H1_H1 ;  /* 0x30000046ff467230 */ /* 0x000fe20000004100 */
[----:B------:R-:W-:Y:S01]  /*6760*/  UPRMT UR5, UR37, 0x654, UR5 ;  /* 0x0000065425057896 */ /* 0x000fe20008000005 */
[--C-:B------:R-:W-:Y:S01]  /*6770*/  HADD2.F32 R73, -RZ, R74.reuse.H0_H0 ;  /* 0x2000004aff497230 */ /* 0x100fe20000004100 */
[----:B------:R-:W-:Y:S01]  /*6780*/  F2FP.F16.E4M3.UNPACK_B R62, R59 ;  /* 0x0000003bff3e723e */ /* 0x000fe200020006ff */
[----:B------:R-:W-:Y:S01]  /*6790*/  HADD2.F32 R74, -RZ, R74.H1_H1 ;  /* 0x3000004aff4a7230 */ /* 0x000fe20000004100 */
[----:B------:R-:W-:Y:S01]  /*67a0*/  F2FP.F16.E4M3.UNPACK_B R78, R55.H1 ;  /* 0x00000037ff4e723e */ /* 0x000fe200030006ff */
[C---:B---3--:R-:W-:Y:S01]  /*67b0*/  FMUL R4, R47.reuse, R4 ;  /* 0x000000042f047220 */ /* 0x048fe20000400000 */
[C---:B------:R-:W-:Y:S01]  /*67c0*/  FMUL R5, R47.reuse, R5 ;  /* 0x000000052f057220 */ /* 0x040fe20000400000 */
[C---:B------:R-:W-:Y:S01]  /*67d0*/  FMUL R8, R47.reuse, R8 ;  /* 0x000000082f087220 */ /* 0x040fe20000400000 */
[----:B------:R-:W-:Y:S01]  /*67e0*/  FMUL R9, R47, R9 ;  /* 0x000000092f097220 */ /* 0x000fe20000400000 */
[----:B------:R-:W-:Y:S01]  /*67f0*/  SYNCS.ARRIVE.TRANS64.RED.A1T0 RZ, [UR5], RZ ;  /* 0x000000ffffff79a7 */ /* 0x000fe20008100405 */
[C---:B------:R-:W-:Y:S01]  /*6800*/  FFMA R4, R49.reuse, R48, R4 ;  /* 0x0000003031047223 */ /* 0x040fe20000000004 */
[----:B------:R-:W-:Y:S01]  /*6810*/  FFMA R5, R49, R50, R5 ;  /* 0x0000003231057223 */ /* 0x000fe20000000005 */
[C---:B------:R-:W-:Y:S01]  /*6820*/  FMUL R12, R47.reuse, R12 ;  /* 0x0000000c2f0c7220 */ /* 0x040fe20000400000 */
        /* <DEDUP_REMOVED lines=9> */
[----:B------:R-:W-:Y:S02]  /*68c0*/  HADD2.F32 R48, -RZ, R77.H1_H1 ;  /* 0x3000004dff307230 */ /* 0x000fe40000004100 */
[C---:B------:R-:W-:Y:S01]  /*68d0*/  FMUL R28, R47.reuse, R32 ;  /* 0x000000202f1c7220 */ /* 0x040fe20000400000 */
[C---:B------:R-:W-:Y:S01]  /*68e0*/  FMUL R29, R47.reuse, R33 ;  /* 0x000000212f1d7220 */ /* 0x040fe20000400000 */
[C---:B------:R-:W-:Y:S01]  /*68f0*/  FMUL R6, R47.reuse, R6 ;  /* 0x000000062f067220 */ /* 0x040fe20000400000 */
[C---:B------:R-:W-:Y:S01]  /*6900*/  FMUL R7, R47.reuse, R7 ;  /* 0x000000072f077220 */ /* 0x040fe20000400000 */
[--C-:B------:R-:W-:Y:S02]  /*6910*/  HADD2.F32 R55, -RZ, R57.reuse.H0_H0 ;  /* 0x20000039ff377230 */ /* 0x100fe40000004100 */
[----:B------:R-:W-:Y:S01]  /*6920*/  FMUL R10, R47, R10 ;  /* 0x0000000a2f0a7220 */ /* 0x000fe20000400000 */
[C---:B------:R-:W-:Y:S01]  /*6930*/  FFMA R6, R49.reuse, R51, R6 ;  /* 0x0000003331067223 */ /* 0x040fe20000000006 */
[----:B------:R-:W-:Y:S02]  /*6940*/  HADD2.F32 R56, -RZ, R57.H1_H1 ;  /* 0x30000039ff387230 */ /* 0x000fe40000004100 */
[C---:B------:R-:W-:Y:S01]  /*6950*/  FFMA R7, R49.reuse, R52, R7 ;  /* 0x0000003431077223 */ /* 0x040fe20000000007 */
[C---:B------:R-:W-:Y:S01]  /*6960*/  FFMA R8, R49.reuse, R53, R8 ;  /* 0x0000003531087223 */ /* 0x040fe20000000008 */
[C---:B------:R-:W-:Y:S01]  /*6970*/  FFMA R9, R49.reuse, R54, R9 ;  /* 0x0000003631097223 */ /* 0x040fe20000000009 */
[----:B------:R-:W-:Y:S02]  /*6980*/  HADD2.F32 R57, -RZ, R61.H0_H0 ;  /* 0x2000003dff397230 */ /* 0x000fe40000004100 */
[----:B------:R-:W-:Y:S01]  /*6990*/  FFMA R10, R49, R55, R10 ;  /* 0x00000037310a7223 */ /* 0x000fe2000000000a */
[----:B------:R-:W-:Y:S01]  /*69a0*/  F2FP.SATFINITE.E4M3.F32.PACK_AB_MERGE_C R92, R7, R6, RZ ;  /* 0x00000006075c723e */ /* 0x000fe200048070ff */
[----:B------:R-:W-:Y:S02]  /*69b0*/  HADD2.F32 R61, -RZ, R62.H0_H0 ;  /* 0x2000003eff3d7230 */ /* 0x000fe40000004100 */
[----:B------:R-:W-:Y:S01]  /*69c0*/  FMUL R11, R47, R11 ;  /* 0x0000000b2f0b7220 */ /* 0x000fe20000400000 */
[----:B------:R-:W-:Y:S01]  /*69d0*/  F2FP.F16.E4M3.UNPACK_B R64, R59.H1 ;  /* 0x0000003bff40723e */ /* 0x000fe200030006ff */
[----:B------:R-:W-:Y:S01]  /*69e0*/  HADD2.F32 R59, -RZ, R60.H0_H0 ;  /* 0x2000003cff3b7230 */ /* 0x000fe20000004100 */
[----:B------:R-:W-:Y:S01]  /*69f0*/  F2FP.SATFINITE.E4M3.F32.PACK_AB_MERGE_C R92, R5, R4, R92 ;  /* 0x00000004055c723e */ /* 0x000fe2000480705c */
[C---:B------:R-:W-:Y:S01]  /*6a00*/  FFMA R11, R49.reuse, R56, R11 ;  /* 0x00000038310b7223 */ /* 0x040fe2000000000b */
[C---:B------:R-:W-:Y:S01]  /*6a10*/  FFMA R12, R49.reuse, R57, R12 ;  /* 0x00000039310c7223 */ /* 0x040fe2000000000c */
[----:B------:R-:W-:Y:S01]  /*6a20*/  FFMA R13, R49, R58, R13 ;  /* 0x0000003a310d7223 */ /* 0x000fe2000000000d */
[----:B------:R-:W-:Y:S02]  /*6a30*/  HADD2.F32 R62, -RZ, R62.H1_H1 ;  /* 0x3000003eff3e7230 */ /* 0x000fe40000004100 */
[----:B------:R-:W-:Y:S01]  /*6a40*/  FMUL R14, R47, R14 ;  /* 0x0000000e2f0e7220 */ /* 0x000fe20000400000 */
[----:B------:R-:W-:Y:S01]  /*6a50*/  HADD2.F32 R60, -RZ, R60.H1_H1 ;  /* 0x3000003cff3c7230 */ /* 0x000fe20000004100 */
[----:B------:R-:W-:Y:S01]  /*6a60*/  F2FP.SATFINITE.E4M3.F32.PACK_AB_MERGE_C R93, R11, R10, RZ ;  /* 0x0000000a0b5d723e */ /* 0x000fe200048070ff */
[----:B------:R-:W-:Y:S02]  /*6a70*/  HADD2.F32 R51, -RZ, R77.H0_H0 ;  /* 0x2000004dff337230 */ /* 0x000fe40000004100 */
[----:B------:R-:W-:Y:S01]  /*6a80*/  FFMA R14, R49, R59, R14 ;  /* 0x0000003b310e7223 */ /* 0x000fe2000000000e */
[----:B------:R-:W-:Y:S01]  /*6a90*/  FMUL R15, R47, R15 ;  /* 0x0000000f2f0f7220 */ /* 0x000fe20000400000 */
[--C-:B------:R-:W-:Y:S01]  /*6aa0*/  HADD2.F32 R63, -RZ, R64.reuse.H0_H0 ;  /* 0x20000040ff3f7230 */ /* 0x100fe20000004100 */
[----:B------:R-:W-:Y:S01]  /*6ab0*/  F2FP.SATFINITE.E4M3.F32.PACK_AB_MERGE_C R93, R9, R8, R93 ;  /* 0x00000008095d723e */ /* 0x000fe2000480705d */
[----:B------:R-:W-:Y:S02]  /*6ac0*/  HADD2.F32 R64, -RZ, R64.H1_H1 ;  /* 0x30000040ff407230 */ /* 0x000fe40000004100 */
[C---:B------:R-:W-:Y:S01]  /*6ad0*/  FFMA R15, R49.reuse, R60, R15 ;  /* 0x0000003c310f7223 */ /* 0x040fe2000000000f */
[C---:B------:R-:W-:Y:S01]  /*6ae0*/  FFMA R16, R49.reuse, R61, R16 ;  /* 0x0000003d31107223 */ /* 0x040fe20000000010 */
[----:B------:R-:W-:Y:S01]  /*6af0*/  FFMA R17, R49, R62, R17 ;  /* 0x0000003e31117223 */ /* 0x000fe20000000011 */
[C---:B------:R-:W-:Y:S01]  /*6b00*/  FMUL R18, R47.reuse, R18 ;  /* 0x000000122f127220 */ /* 0x040fe20000400000 */
[C---:B------:R-:W-:Y:S01]  /*6b10*/  FMUL R19, R47.reuse, R19 ;  /* 0x000000132f137220 */ /* 0x040fe20000400000 */
[--C-:B------:R-:W-:Y:S02]  /*6b20*/  HADD2.F32 R66, -RZ, R68.reuse.H0_H0 ;  /* 0x20000044ff427230 */ /* 0x100fe40000004100 */
[----:B------:R-:W-:Y:S01]  /*6b30*/  FMUL R3, R47, R22 ;  /* 0x000000162f037220 */ /* 0x000fe20000400000 */
[C---:B------:R-:W-:Y:S01]  /*6b40*/  FFMA R18, R49.reuse, R63, R18 ;  /* 0x0000003f31127223 */ /* 0x040fe20000000012 */
[----:B------:R-:W-:Y:S02]  /*6b50*/  HADD2.F32 R68, -RZ, R68.H1_H1 ;  /* 0x30000044ff447230 */ /* 0x000fe40000004100 */
[----:B------:R-:W-:Y:S01]  /*6b60*/  FFMA R19, R49, R64, R19 ;  /* 0x0000004031137223 */ /* 0x000fe20000000013 */
[----:B------:R-:W-:Y:S01]  /*6b70*/  FMUL R23, R47, R23 ;  /* 0x000000172f177220 */ /* 0x000fe20000400000 */
[C---:B------:R-:W-:Y:S01]  /*6b80*/  FFMA R0, R49.reuse, R65, R0 ;  /* 0x0000004131007223 */ /* 0x040fe20000000000 */
[C---:B------:R-:W-:Y:S01]  /*6b90*/  FFMA R2, R49.reuse, R67, R2 ;  /* 0x0000004331027223 */ /* 0x040fe20000000002 */
[--C-:B------:R-:W-:Y:S02]  /*6ba0*/  HADD2.F32 R71, -RZ, R72.reuse.H0_H0 ;  /* 0x20000048ff477230 */ /* 0x100fe40000004100 */
[----:B------:R-:W-:Y:S01]  /*6bb0*/  FFMA R3, R49, R66, R3 ;  /* 0x0000004231037223 */ /* 0x000fe20000000003 */
[----:B------:R-:W-:Y:S02]  /*6bc0*/  HADD2.F32 R72, -RZ, R72.H1_H1 ;  /* 0x30000048ff487230 */ /* 0x000fe40000004100 */
[----:B------:R-:W-:Y:S01]  /*6bd0*/  FMUL R22, R47, R26 ;  /* 0x0000001a2f167220 */ /* 0x000fe20000400000 */
        /* <DEDUP_REMOVED lines=18> */
[----:B------:R-:W-:Y:S01]  /*6d00*/  F2FP.SATFINITE.E4M3.F32.PACK_AB_MERGE_C R94, R15, R14, RZ ;  /* 0x0000000e0f5e723e */ /* 0x000fe200048070ff */
[----:B------:R-:W-:Y:S01]  /*6d10*/  FFMA R28, R49, R51, R28 ;  /* 0x00000033311c7223 */ /* 0x000fe2000000001c */
[----:B------:R-:W-:Y:S01]  /*6d20*/  F2FP.SATFINITE.E4M3.F32.PACK_AB_MERGE_C R95, R19, R18, RZ ;  /* 0x00000012135f723e */ /* 0x000fe200048070ff */
[C---:B------:R-:W-:Y:S01]  /*6d30*/  FFMA R29, R49.reuse, R48, R29 ;  /* 0x00000030311d7223 */ /* 0x040fe2000000001d */
[C---:B------:R-:W-:Y:S01]  /*6d40*/  FFMA R30, R49.reuse, R77, R30 ;  /* 0x0000004d311e7223 */ /* 0x040fe2000000001e */
[----:B------:R-:W-:Y:S01]  /*6d50*/  FFMA R35, R49, R50, R35 ;  /* 0x0000003231237223 */ /* 0x000fe20000000023 */
[----:B------:R-:W-:Y:S02]  /*6d60*/  F2FP.SATFINITE.E4M3.F32.PACK_AB_MERGE_C R94, R13, R12, R94 ;  /* 0x0000000c0d5e723e */ /* 0x000fe4000480705e */
[----:B------:R-:W-:Y:S02]  /*6d70*/  F2FP.SATFINITE.E4M3.F32.PACK_AB_MERGE_C R95, R17, R16, R95 ;  /* 0x00000010115f723e */ /* 0x000fe4000480705f */
[----:B------:R-:W-:Y:S02]  /*6d80*/  F2FP.SATFINITE.E4M3.F32.PACK_AB_MERGE_C R113, R23, R3, RZ ;  /* 0x000000031771723e */ /* 0x000fe400048070ff */
[----:B------:R-:W-:Y:S01]  /*6d90*/  F2FP.SATFINITE.E4M3.F32.PACK_AB_MERGE_C R114, R27, R22, RZ ;  /* 0x000000161b72723e */ /* 0x000fe200048070ff */
[----:B------:R1:W-:Y:S01]  /*6da0*/  STS.128 [R103+UR43+0x1400], R92 ;  /* 0x0014005c67007988 */ /* 0x0003e20008000c2b */
[----:B------:R-:W-:Y:S02]  /*6db0*/  F2FP.SATFINITE.E4M3.F32.PACK_AB_MERGE_C R116, R31, R26, RZ ;  /* 0x0000001a1f74723e */ /* 0x000fe400048070ff */
[----:B------:R-:W-:Y:S02]  /*6dc0*/  F2FP.SATFINITE.E4M3.F32.PACK_AB_MERGE_C R117, R35, R30, RZ ;  /* 0x0000001e2375723e */ /* 0x000fe400048070ff */
[----:B------:R-:W-:Y:S02]  /*6dd0*/  F2FP.SATFINITE.E4M3.F32.PACK_AB_MERGE_C R112, R2, R0, R113 ;  /* 0x000000000270723e */ /* 0x000fe40004807071 */
[----:B------:R-:W-:Y:S02]  /*6de0*/  F2FP.SATFINITE.E4M3.F32.PACK_AB_MERGE_C R113, R21, R20, R114 ;  /* 0x000000141571723e */ /* 0x000fe40004807072 */
[----:B------:R-:W-:Y:S02]  /*6df0*/  F2FP.SATFINITE.E4M3.F32.PACK_AB_MERGE_C R114, R25, R24, R116 ;  /* 0x000000181972723e */ /* 0x000fe40004807074 */
[----:B------:R-:W-:Y:S02]  /*6e00*/  F2FP.SATFINITE.E4M3.F32.PACK_AB_MERGE_C R115, R29, R28, R117 ;  /* 0x0000001c1d73723e */ /* 0x000fe40004807075 */
[----:B------:R-:W-:Y:S03]  /*6e10*/  IADD3 R116, PT, PT, R44, 0x1, RZ ;  /* 0x000000012c747810 */ /* 0x000fe60007ffe0ff */
[----:B------:R1:W-:Y:S01]  /*6e20*/  STS.128 [R102+0x1010], R112 ;  /* 0x0010107066007388 */ /* 0x0003e20000000c00 */
[----:B------:R-:W-:Y:S01]  /*6e30*/  @!PT LDS RZ, [RZ] ;  /* 0x00000000fffff984 */ /* 0x000fe20000000800 */
[----:B------:R-:W-:Y:S01]  /*6e40*/  @!PT LDS RZ, [RZ] ;  /* 0x00000000fffff984 */ /* 0x000fe20000000800 */
[----:B------:R-:W-:Y:S01]  /*6e50*/  @!PT LDS RZ, [RZ] ;  /* 0x00000000fffff984 */ /* 0x000fe20000000800 */
[----:B------:R-:W-:Y:S01]  /*6e60*/  @!PT LDS RZ, [RZ] ;  /* 0x00000000fffff984 */ /* 0x000fe20000000800 */
[----:B------:R3:W-:Y:S07]  /*6e70*/  MEMBAR.ALL.CTA ;  /* 0x0000000000007992 */ /* 0x0007ee0000008000 */
[----:B---3--:R-:W3:Y:S02]  /*6e80*/  FENCE.VIEW.ASYNC.S ;  /* 0x00000000000073c6 */ /* 0x008ee40000000000 */
[----:B---3--:R-:W-:Y:S06]  /*6e90*/  BAR.SYNC.DEFER_BLOCKING 0x1, 0x80 ;  /* 0x0042000000007b1d */ /* 0x008fec0000010000 */
[----:B------:R-:W-:Y:S05]  /*6ea0*/  @P0 BRA `(.L_x_117) ;  /* 0x0000000000340947 */ /* 0x000fea0003800000 */
[----:B------:R-:W-:Y:S01]  /*6eb0*/  UIADD3 UR12, UPT, UPT, UR43, 0x1400, URZ ;  /* 0x000014002b0c7890 */ /* 0x000fe2000fffe0ff */
[----:B------:R-:W-:Y:S01]  /*6ec0*/  R2UR UR9, R91 ;  /* 0x000000005b0972ca */ /* 0x000fe200000e0000 */
[----:B------:R-:W-:Y:S01]  /*6ed0*/  UIADD3 UR10, UP0, UPT, UR46, 0x680, URZ ;  /* 0x000006802e0a7890 */ /* 0x000fe2000ff1e0ff */
[----:B------:R-:W-:Y:S01]  /*6ee0*/  R2UR UR8, R97 ;  /* 0x00000000610872ca */ /* 0x000fe200000e0000 */
[----:B------:R-:W-:Y:S02]  /*6ef0*/  UMOV UR7, UR36 ;  /* 0x0000002400077c82 */ /* 0x000fe40008000000 */
[----:B------:R-:W-:Y:S01]  /*6f00*/  IMAD.U32 R109, RZ, RZ, UR12 ;  /* 0x0000000cff6d7e24 */ /* 0x000fe2000f8e00ff */
[----:B------:R-:W-:Y:S04]  /*6f10*/  UIADD3.X UR11, UPT, UPT, URZ, UR47, URZ, UP0, !UPT ;  /* 0x0000002fff0b7290 */ /* 0x000fe800087fe4ff */
[----:B------:R-:W-:Y:S03]  /*6f20*/  R2UR UR4, R109 ;  /* 0x000000006d0472ca */ /* 0x000fe600000e0000 */
[----:B------:R-:W-:Y:S02]  /*6f30*/  USHF.L.U32 UR5, UR9, 0x6, URZ ;  /* 0x0000000609057899 */ /* 0x000fe400080006ff */
[----:B------:R-:W-:Y:S09]  /*6f40*/  USHF.L.U32 UR6, UR8, 0x6, URZ ;  /* 0x0000000608067899 */ /* 0x000ff200080006ff */
[----:B------:R3:W-:Y:S01]  /*6f50*/  UTMASTG.3D [UR4], [UR10] ;  /* 0x000000040a0073b5 */ /* 0x0007e20008010000 */
[----:B------:R0:W-:Y:S01]  /*6f60*/  UTMACMDFLUSH ;  /* 0x00000000000079b7 */ /* 0x0001e20000000000 */
[----:B---3--:R-:W-:Y:S04]  /*6f70*/  DEPBAR.LE SB0, 0x0 ;  /* 0x000080000000791a */ /* 0x008fe80000000000 */
.L_x_117:
[----:B------:R-:W-:Y:S05]  /*6f80*/  BSYNC.RECONVERGENT B0 ;  /* 0x0000000000007941 */ /* 0x000fea0003800200 */
.L_x_116:
[----:B------:R-:W-:Y:S01]  /*6f90*/  BAR.SYNC.DEFER_BLOCKING 0x1, 0x80 ;  /* 0x0042000000007b1d */ /* 0x000fe20000010000 */
[----:B------:R-:W-:Y:S01]  /*6fa0*/  ISETP.NE.AND P2, PT, R110, RZ, PT ;  /* 0x000000ff6e00720c */ /* 0x000fe20003f45270 */
[----:B------:R-:W-:Y:S01]  /*6fb0*/  IMAD.IADD R91, R43, 0x1, R79 ;  /* 0x000000012b5b7824 */ /* 0x000fe200078e024f */
[----:B------:R-:W-:Y:S01]  /*6fc0*/  ISETP.NE.AND P0, PT, R111, 0x2, PT ;  /* 0x000000026f00780c */ /* 0x000fe20003f05270 */
[----:B------:R-:W-:Y:S01]  /*6fd0*/  IMAD.IADD R97, R45, 0x1, R90 ;  /* 0x000000012d617824 */ /* 0x000fe200078e025a */
[----:B------:R-:W-:Y:S02]  /*6fe0*/  ISETP.NE.AND P1, PT, R116, 0x4, PT ;  /* 0x000000047400780c */ /* 0x000fe40003f25270 */
[----:B------:R-:W-:Y:S02]  /*6ff0*/  SEL R0, RZ, 0x1, P0 ;  /* 0x00000001ff007807 */ /* 0x000fe40000000000 */
[----:B------:R-:W-:Y:S02]  /*7000*/  SEL R3, RZ, 0x1, P1 ;  /* 0x00000001ff037807 */ /* 0x000fe40000800000 */
[----:B------:R-:W-:Y:S02]  /*7010*/  LOP3.LUT R107, R107, R0, RZ, 0x3c, !PT ;  /* 0x000000006b6b7212 */ /* 0x000fe400078e3cff */
[----:B------:R-:W-:Y:S02]  /*7020*/  LOP3.LUT R108, R108, R3, RZ, 0x3c, !PT ;  /* 0x000000036c6c7212 */ /* 0x000fe400078e3cff */
[----:B------:R-:W-:Y:S02]  /*7030*/  @P2 R2UR UR36, R105 ;  /* 0x00000000692422ca */ /* 0x000fe400000e0000 */
[----:B------:R-:W-:Y:S02]  /*7040*/  SEL R111, R111, RZ, P0 ;  /* 0x000000ff6f6f7207 */ /* 0x000fe40000000000 */
[----:B------:R-:W-:Y:S01]  /*7050*/  SEL R44, R116, RZ, P1 ;  /* 0x000000ff742c7207 */ /* 0x000fe20000800000 */
[----:B------:R-:W-:Y:S10]  /*7060*/  @P2 BRA `(.L_x_118) ;  /* 0xffffffe400842947 */ /* 0x000ff4000383ffff */
[----:B------:R-:W-:Y:S05]  /*7070*/  EXIT ;  /* 0x000000000000794d */ /* 0x000fea0003800000 */
.L_x_20:
[----:B--2---:R2:W1:Y:S02]  /*7080*/  SYNCS.PHASECHK.TRANS64.TRYWAIT P0, [R3+URZ+0x240], R2 ;  /* 0x00024002030075a7 */ /* 0x00446400080011ff */
[----:B-1----:R-:W-:Y:S05]  /*7090*/  @!P0 NANOSLEEP.SYNCS 0x989680 ;  /* 0x009896800000895d */ /* 0x002fea0003900000 */
[----:B------:R-:W1:Y:S02]  /*70a0*/  @!P0 SYNCS.PHASECHK.TRANS64 P0, [R3+URZ+0x240], R2 ;  /* 0x00024002030085a7 */ /* 0x000e6400080010ff */
[----:B-1----:R-:W-:Y:S05]  /*70b0*/  @!P0 BRA `(.L_x_20) ;  /* 0xfffffffc00f08947 */ /* 0x002fea000383ffff */
[----:B------:R-:W-:Y:S05]  /*70c0*/  BRA `(.L_x_119) ;  /* 0xffffffa400f07947 */ /* 0x000fea000383ffff */
.L_x_23:
[----:B-1----:R-:W-:-:S07]  /*70d0*/  MOV R2, UR33 ;  /* 0x0000002100027c02 */ /* 0x002fce0008000f00 */
.L_x_120:
[----:B-1----:R1:W2:Y:S02]  /*70e0*/  SYNCS.PHASECHK.TRANS64.TRYWAIT P0, [R2+URZ+0xd8], R5 ;  /* 0x0000d805020075a7 */ /* 0x0022a400080011ff */
[----:B--2---:R-:W-:Y:S05]  /*70f0*/  @!P0 NANOSLEEP.SYNCS 0x989680 ;  /* 0x009896800000895d */ /* 0x004fea0003900000 */
[----:B------:R-:W2:Y:S02]  /*7100*/  @!P0 SYNCS.PHASECHK.TRANS64 P0, [R2+URZ+0xd8], R5 ;  /* 0x0000d805020085a7 */ /* 0x000ea400080010ff */
[----:B--2---:R-:W-:Y:S05]  /*7110*/  @!P0 BRA `(.L_x_120) ;  /* 0xfffffffc00f08947 */ /* 0x004fea000383ffff */
[----:B------:R-:W-:Y:S05]  /*7120*/  BRA `(.L_x_22) ;  /* 0xffffffa800407947 */ /* 0x000fea000383ffff */
.L_x_29:
[----:B-1----:R-:W-:-:S07]  /*7130*/  MOV R2, UR17 ;  /* 0x0000001100027c02 */ /* 0x002fce0008000f00 */
.L_x_121:
[----:B-1----:R1:W2:Y:S02]  /*7140*/  SYNCS.PHASECHK.TRANS64.TRYWAIT P0, [R2+URZ+0xd8], R5 ;  /* 0x0000d805020075a7 */ /* 0x0022a400080011ff */
[----:B--2---:R-:W-:Y:S05]  /*7150*/  @!P0 NANOSLEEP.SYNCS 0x989680 ;  /* 0x009896800000895d */ /* 0x004fea0003900000 */
[----:B------:R-:W2:Y:S02]  /*7160*/  @!P0 SYNCS.PHASECHK.TRANS64 P0, [R2+URZ+0xd8], R5 ;  /* 0x0000d805020085a7 */ /* 0x000ea400080010ff */
[----:B--2---:R-:W-:Y:S05]  /*7170*/  @!P0 BRA `(.L_x_121) ;  /* 0xfffffffc00f08947 */ /* 0x004fea000383ffff */
[----:B------:R-:W-:Y:S05]  /*7180*/  BRA `(.L_x_28) ;  /* 0xffffffa800e47947 */ /* 0x000fea000383ffff */
.L_x_33:
[----:B-1----:R1:W2:Y:S02]  /*7190*/  SYNCS.PHASECHK.TRANS64.TRYWAIT P0, [R2+URZ+0x1d0], R3 ;  /* 0x0001d003020075a7 */ /* 0x0022a400080011ff */
[----:B--2---:R-:W-:Y:S05]  /*71a0*/  @!P0 NANOSLEEP.SYNCS 0x989680 ;  /* 0x009896800000895d */ /* 0x004fea0003900000 */
[----:B------:R-:W2:Y:S02]  /*71b0*/  @!P0 SYNCS.PHASECHK.TRANS64 P0, [R2+URZ+0x1d0], R3 ;  /* 0x0001d003020085a7 */ /* 0x000ea400080010ff */
[----:B--2---:R-:W-:Y:S05]  /*71c0*/  @!P0 BRA `(.L_x_33) ;  /* 0xfffffffc00f08947 */ /* 0x004fea000383ffff */
[----:B------:R-:W-:Y:S05]  /*71d0*/  BRA `(.L_x_122) ;  /* 0xffffffac00707947 */ /* 0x000fea000383ffff */
.L_x_37:
[----:B----4-:R-:W-:-:S07]  /*71e0*/  MOV R0, UR5 ;  /* 0x0000000500007c02 */ /* 0x010fce0008000f00 */
.L_x_123:
[----:B-1----:R1:W2:Y:S02]  /*71f0*/  SYNCS.PHASECHK.TRANS64.TRYWAIT P0, [R0+URZ], R3 ;  /* 0x00000003000075a7 */ /* 0x0022a400080011ff */
[----:B--2---:R-:W-:Y:S05]  /*7200*/  @!P0 NANOSLEEP.SYNCS 0x989680 ;  /* 0x009896800000895d */ /* 0x004fea0003900000 */
[----:B------:R-:W2:Y:S02]  /*7210*/  @!P0 SYNCS.PHASECHK.TRANS64 P0, [R0+URZ], R3 ;  /* 0x00000003000085a7 */ /* 0x000ea400080010ff */
[----:B--2---:R-:W-:Y:S05]  /*7220*/  @!P0 BRA `(.L_x_123) ;  /* 0xfffffffc00f08947 */ /* 0x004fea000383ffff */
[----:B------:R-:W-:Y:S05]  /*7230*/  BRA `(.L_x_124) ;  /* 0xffffffb000e07947 */ /* 0x000fea000383ffff */
.L_x_38:
[----:B----4-:R-:W-:-:S07]  /*7240*/  MOV R0, UR5 ;  /* 0x0000000500007c02 */ /* 0x010fce0008000f00 */
.L_x_125:
[----:B-1----:R1:W2:Y:S02]  /*7250*/  SYNCS.PHASECHK.TRANS64.TRYWAIT P0, [R0+URZ], R3 ;  /* 0x00000003000075a7 */ /* 0x0022a400080011ff */
[----:B--2---:R-:W-:Y:S05]  /*7260*/  @!P0 NANOSLEEP.SYNCS 0x989680 ;  /* 0x009896800000895d */ /* 0x004fea0003900000 */
[----:B------:R-:W2:Y:S02]  /*7270*/  @!P0 SYNCS.PHASECHK.TRANS64 P0, [R0+URZ], R3 ;  /* 0x00000003000085a7 */ /* 0x000ea400080010ff */
[----:B--2---:R-:W-:Y:S05]  /*7280*/  @!P0 BRA `(.L_x_125) ;  /* 0xfffffffc00f08947 */ /* 0x004fea000383ffff */
[----:B------:R-:W-:Y:S05]  /*7290*/  BRA `(.L_x_126) ;  /* 0xffffffb000ec7947 */ /* 0x000fea000383ffff */
.L_x_39:
[----:B----4-:R-:W-:-:S07]  /*72a0*/  MOV R0, UR5 ;  /* 0x0000000500007c02 */ /* 0x010fce0008000f00 */
.L_x_127:
[----:B-1----:R1:W2:Y:S02]  /*72b0*/  SYNCS.PHASECHK.TRANS64.TRYWAIT P0, [R0+URZ], R3 ;  /* 0x00000003000075a7 */ /* 0x0022a400080011ff */
[----:B--2---:R-:W-:Y:S05]  /*72c0*/  @!P0 NANOSLEEP.SYNCS 0x989680 ;  /* 0x009896800000895d */ /* 0x004fea0003900000 */
[----:B------:R-:W2:Y:S02]  /*72d0*/  @!P0 SYNCS.PHASECHK.TRANS64 P0, [R0+URZ], R3 ;  /* 0x00000003000085a7 */ /* 0x000ea400080010ff */
[----:B--2---:R-:W-:Y:S05]  /*72e0*/  @!P0 BRA `(.L_x_127) ;  /* 0xfffffffc00f08947 */ /* 0x004fea000383ffff */
[----:B------:R-:W-:Y:S05]  /*72f0*/  BRA `(.L_x_128) ;  /* 0xffffffb000f87947 */ /* 0x000fea000383ffff */
.L_x_40:
[----:B----4-:R-:W-:-:S07]  /*7300*/  MOV R0, UR5 ;  /* 0x0000000500007c02 */ /* 0x010fce0008000f00 */
.L_x_129:
[----:B-1----:R1:W2:Y:S02]  /*7310*/  SYNCS.PHASECHK.TRANS64.TRYWAIT P0, [R0+URZ], R3 ;  /* 0x00000003000075a7 */ /* 0x0022a400080011ff */
[----:B--2---:R-:W-:Y:S05]  /*7320*/  @!P0 NANOSLEEP.SYNCS 0x989680 ;  /* 0x009896800000895d */ /* 0x004fea0003900000 */
[----:B------:R-:W2:Y:S02]  /*7330*/  @!P0 SYNCS.PHASECHK.TRANS64 P0, [R0+URZ], R3 ;  /* 0x00000003000085a7 */ /* 0x000ea400080010ff */
[----:B--2---:R-:W-:Y:S05]  /*7340*/  @!P0 BRA `(.L_x_129) ;  /* 0xfffffffc00f08947 */ /* 0x004fea000383ffff */
[----:B------:R-:W-:Y:S05]  /*7350*/  BRA `(.L_x_130) ;  /* 0xffffffb400047947 */ /* 0x000fea000383ffff */
.L_x_41:
[----:B----4-:R-:W-:-:S07]  /*7360*/  MOV R0, UR5 ;  /* 0x0000000500007c02 */ /* 0x010fce0008000f00 */
.L_x_131:
[----:B-1----:R1:W2:Y:S02]  /*7370*/  SYNCS.PHASECHK.TRANS64.TRYWAIT P0, [R0+URZ], R3 ;  /* 0x00000003000075a7 */ /* 0x0022a400080011ff */
[----:B--2---:R-:W-:Y:S05]  /*7380*/  @!P0 NANOSLEEP.SYNCS 0x989680 ;  /* 0x009896800000895d */ /* 0x004fea0003900000 */
[----:B------:R-:W2:Y:S02]  /*7390*/  @!P0 SYNCS.PHASECHK.TRANS64 P0, [R0+URZ], R3 ;  /* 0x00000003000085a7 */ /* 0x000ea400080010ff */
[----:B--2---:R-:W-:Y:S05]  /*73a0*/  @!P0 BRA `(.L_x_131) ;  /* 0xfffffffc00f08947 */ /* 0x004fea000383ffff */
[----:B------:R-:W-:Y:S05]  /*73b0*/  BRA `(.L_x_132) ;  /* 0xffffffb400107947 */ /* 0x000fea000383ffff */
.L_x_42:
[----:B----4-:R-:W-:-:S07]  /*73c0*/  MOV R0, UR5 ;  /* 0x0000000500007c02 */ /* 0x010fce0008000f00 */
.L_x_133:
[----:B-1----:R1:W2:Y:S02]  /*73d0*/  SYNCS.PHASECHK.TRANS64.TRYWAIT P0, [R0+URZ], R3 ;  /* 0x00000003000075a7 */ /* 0x0022a400080011ff */
[----:B--2---:R-:W-:Y:S05]  /*73e0*/  @!P0 NANOSLEEP.SYNCS 0x989680 ;  /* 0x009896800000895d */ /* 0x004fea0003900000 */
[----:B------:R-:W2:Y:S02]  /*73f0*/  @!P0 SYNCS.PHASECHK.TRANS64 P0, [R0+URZ], R3 ;  /* 0x00000003000085a7 */ /* 0x000ea400080010ff */
[----:B--2---:R-:W-:Y:S05]  /*7400*/  @!P0 BRA `(.L_x_133) ;  /* 0xfffffffc00f08947 */ /* 0x004fea000383ffff */
[----:B------:R-:W-:Y:S05]  /*7410*/  BRA `(.L_x_134) ;  /* 0xffffffb4001c7947 */ /* 0x000fea000383ffff */
.L_x_43:
[----:B----4-:R-:W-:-:S07]  /*7420*/  MOV R0, UR5 ;  /* 0x0000000500007c02 */ /* 0x010fce0008000f00 */
.L_x_135:
[----:B-1----:R1:W2:Y:S02]  /*7430*/  SYNCS.PHASECHK.TRANS64.TRYWAIT P0, [R0+URZ], R3 ;  /* 0x00000003000075a7 */ /* 0x0022a400080011ff */
[----:B--2---:R-:W-:Y:S05]  /*7440*/  @!P0 NANOSLEEP.SYNCS 0x989680 ;  /* 0x009896800000895d */ /* 0x004fea0003900000 */
[----:B------:R-:W2:Y:S02]  /*7450*/  @!P0 SYNCS.PHASECHK.TRANS64 P0, [R0+URZ], R3 ;  /* 0x00000003000085a7 */ /* 0x000ea400080010ff */
[----:B--2---:R-:W-:Y:S05]  /*7460*/  @!P0 BRA `(.L_x_135) ;  /* 0xfffffffc00f08947 */ /* 0x004fea000383ffff */
[----:B------:R-:W-:Y:S05]  /*7470*/  BRA `(.L_x_136) ;  /* 0xffffffb400287947 */ /* 0x000fea000383ffff */
.L_x_44:
[----:B----4-:R-:W-:-:S07]  /*7480*/  MOV R0, UR5 ;  /* 0x0000000500007c02 */ /* 0x010fce0008000f00 */
.L_x_137:
[----:B-1----:R1:W2:Y:S02]  /*7490*/  SYNCS.PHASECHK.TRANS64.TRYWAIT P0, [R0+URZ], R3 ;  /* 0x00000003000075a7 */ /* 0x0022a400080011ff */
[----:B--2---:R-:W-:Y:S05]  /*74a0*/  @!P0 NANOSLEEP.SYNCS 0x989680 ;  /* 0x009896800000895d */ /* 0x004fea0003900000 */
[----:B------:R-:W2:Y:S02]  /*74b0*/  @!P0 SYNCS.PHASECHK.TRANS64 P0, [R0+URZ], R3 ;  /* 0x00000003000085a7 */ /* 0x000ea400080010ff */
[----:B--2---:R-:W-:Y:S05]  /*74c0*/  @!P0 BRA `(.L_x_137) ;  /* 0xfffffffc00f08947 */ /* 0x004fea000383ffff */
[----:B------:R-:W-:Y:S05]  /*74d0*/  BRA `(.L_x_138) ;  /* 0xffffffb400347947 */ /* 0x000fea000383ffff */
.L_x_45:
[----:B----4-:R-:W-:-:S07]  /*74e0*/  MOV R0, UR5 ;  /* 0x0000000500007c02 */ /* 0x010fce0008000f00 */
.L_x_139:
[----:B-1----:R1:W2:Y:S02]  /*74f0*/  SYNCS.PHASECHK.TRANS64.TRYWAIT P0, [R0+URZ], R3 ;  /* 0x00000003000075a7 */ /* 0x0022a400080011ff */
[----:B--2---:R-:W-:Y:S05]  /*7500*/  @!P0 NANOSLEEP.SYNCS 0x989680 ;  /* 0x009896800000895d */ /* 0x004fea0003900000 */
[----:B------:R-:W2:Y:S02]  /*7510*/  @!P0 SYNCS.PHASECHK.TRANS64 P0, [R0+URZ], R3 ;  /* 0x00000003000085a7 */ /* 0x000ea400080010ff */
[----:B--2---:R-:W-:Y:S05]  /*7520*/  @!P0 BRA `(.L_x_139) ;  /* 0xfffffffc00f08947 */ /* 0x004fea000383ffff */
[----:B------:R-:W-:Y:S05]  /*7530*/  BRA `(.L_x_140) ;  /* 0xffffffb400407947 */ /* 0x000fea000383ffff */
.L_x_46:
[----:B----4-:R-:W-:-:S07]  /*7540*/  MOV R0, UR5 ;  /* 0x0000000500007c02 */ /* 0x010fce0008000f00 */
.L_x_141:
[----:B-1----:R1:W2:Y:S02]  /*7550*/  SYNCS.PHASECHK.TRANS64.TRYWAIT P0, [R0+URZ], R3 ;  /* 0x00000003000075a7 */ /* 0x0022a400080011ff */
[----:B--2---:R-:W-:Y:S05]  /*7560*/  @!P0 NANOSLEEP.SYNCS 0x989680 ;  /* 0x009896800000895d */ /* 0x004fea0003900000 */
[----:B------:R-:W2:Y:S02]  /*7570*/  @!P0 SYNCS.PHASECHK.TRANS64 P0, [R0+URZ], R3 ;  /* 0x00000003000085a7 */ /* 0x000ea400080010ff */
[----:B--2---:R-:W-:Y:S05]  /*7580*/  @!P0 BRA `(.L_x_141) ;  /* 0xfffffffc00f08947 */ /* 0x004fea000383ffff */
[----:B------:R-:W-:Y:S05]  /*7590*/  BRA `(.L_x_142) ;  /* 0xffffffb4004c7947 */ /* 0x000fea000383ffff */
.L_x_47:
[----:B----4-:R-:W-:-:S07]  /*75a0*/  MOV R0, UR5 ;  /* 0x0000000500007c02 */ /* 0x010fce0008000f00 */
.L_x_143:
[----:B-1----:R1:W2:Y:S02]  /*75b0*/  SYNCS.PHASECHK.TRANS64.TRYWAIT P0, [R0+URZ], R3 ;  /* 0x00000003000075a7 */ /* 0x0022a400080011ff */
[----:B--2---:R-:W-:Y:S05]  /*75c0*/  @!P0 NANOSLEEP.SYNCS 0x989680 ;  /* 0x009896800000895d */ /* 0x004fea0003900000 */
[----:B------:R-:W2:Y:S02]  /*75d0*/  @!P0 SYNCS.PHASECHK.TRANS64 P0, [R0+URZ], R3 ;  /* 0x00000003000085a7 */ /* 0x000ea400080010ff */
[----:B--2---:R-:W-:Y:S05]  /*75e0*/  @!P0 BRA `(.L_x_143) ;  /* 0xfffffffc00f08947 */ /* 0x004fea000383ffff */
[----:B------:R-:W-:Y:S05]  /*75f0*/  BRA `(.L_x_144) ;  /* 0xffffffb400587947 */ /* 0x000fea000383ffff */
.L_x_48:
[----:B----4-:R-:W-:-:S07]  /*7600*/  MOV R0, UR5 ;  /* 0x0000000500007c02 */ /* 0x010fce0008000f00 */
.L_x_145:
[----:B-1----:R1:W2:Y:S02]  /*7610*/  SYNCS.PHASECHK.TRANS64.TRYWAIT P0, [R0+URZ], R3 ;  /* 0x00000003000075a7 */ /* 0x0022a400080011ff */
[----:B--2---:R-:W-:Y:S05]  /*7620*/  @!P0 NANOSLEEP.SYNCS 0x989680 ;  /* 0x009896800000895d */ /* 0x004fea0003900000 */
[----:B------:R-:W2:Y:S02]  /*7630*/  @!P0 SYNCS.PHASECHK.TRANS64 P0, [R0+URZ], R3 ;  /* 0x00000003000085a7 */ /* 0x000ea400080010ff */
[----:B--2---:R-:W-:Y:S05]  /*7640*/  @!P0 BRA `(.L_x_145) ;  /* 0xfffffffc00f08947 */ /* 0x004fea000383ffff */
[----:B------:R-:W-:Y:S05]  /*7650*/  BRA `(.L_x_146) ;  /* 0xffffffb400647947 */ /* 0x000fea000383ffff */
.L_x_49:
[----:B----4-:R-:W-:-:S07]  /*7660*/  MOV R0, UR5 ;  /* 0x0000000500007c02 */ /* 0x010fce0008000f00 */
.L_x_147:
[----:B-1----:R1:W2:Y:S02]  /*7670*/  SYNCS.PHASECHK.TRANS64.TRYWAIT P0, [R0+URZ], R3 ;  /* 0x00000003000075a7 */ /* 0x0022a400080011ff */
[----:B--2---:R-:W-:Y:S05]  /*7680*/  @!P0 NANOSLEEP.SYNCS 0x989680 ;  /* 0x009896800000895d */ /* 0x004fea0003900000 */
[----:B------:R-:W2:Y:S02]  /*7690*/  @!P0 SYNCS.PHASECHK.TRANS64 P0, [R0+URZ], R3 ;  /* 0x00000003000085a7 */ /* 0x000ea400080010ff */
[----:B--2---:R-:W-:Y:S05]  /*76a0*/  @!P0 BRA `(.L_x_147) ;  /* 0xfffffffc00f08947 */ /* 0x004fea000383ffff */
[----:B------:R-:W-:Y:S05]  /*76b0*/  BRA `(.L_x_148) ;  /* 0xffffffb400707947 */ /* 0x000fea000383ffff */
.L_x_50:
[----:B----4-:R-:W-:-:S07]  /*76c0*/  MOV R0, UR5 ;  /* 0x0000000500007c02 */ /* 0x010fce0008000f00 */
.L_x_149:
[----:B-1----:R1:W2:Y:S02]  /*76d0*/  SYNCS.PHASECHK.TRANS64.TRYWAIT P0, [R0+URZ], R3 ;  /* 0x00000003000075a7 */ /* 0x0022a400080011ff */
[----:B--2---:R-:W-:Y:S05]  /*76e0*/  @!P0 NANOSLEEP.SYNCS 0x989680 ;  /* 0x009896800000895d */ /* 0x004fea0003900000 */
[----:B------:R-:W2:Y:S02]  /*76f0*/  @!P0 SYNCS.PHASECHK.TRANS64 P0, [R0+URZ], R3 ;  /* 0x00000003000085a7 */ /* 0x000ea400080010ff */
[----:B--2---:R-:W-:Y:S05]  /*7700*/  @!P0 BRA `(.L_x_149) ;  /* 0xfffffffc00f08947 */ /* 0x004fea000383ffff */
[----:B------:R-:W-:Y:S05]  /*7710*/  BRA `(.L_x_150) ;  /* 0xffffffb4007c7947 */ /* 0x000fea000383ffff */
.L_x_51:
[----:B----4-:R-:W-:-:S07]  /*7720*/  MOV R0, UR5 ;  /* 0x0000000500007c02 */ /* 0x010fce0008000f00 */
.L_x_151:
[----:B-1----:R1:W2:Y:S02]  /*7730*/  SYNCS.PHASECHK.TRANS64.TRYWAIT P0, [R0+URZ], R3 ;  /* 0x00000003000075a7 */ /* 0x0022a400080011ff */
[----:B--2---:R-:W-:Y:S05]  /*7740*/  @!P0 NANOSLEEP.SYNCS 0x989680 ;  /* 0x009896800000895d */ /* 0x004fea0003900000 */
[----:B------:R-:W2:Y:S02]  /*7750*/  @!P0 SYNCS.PHASECHK.TRANS64 P0, [R0+URZ], R3 ;  /* 0x00000003000085a7 */ /* 0x000ea400080010ff */
[----:B--2---:R-:W-:Y:S05]  /*7760*/  @!P0 BRA `(.L_x_151) ;  /* 0xfffffffc00f08947 */ /* 0x004fea000383ffff */
[----:B------:R-:W-:Y:S05]  /*7770*/  BRA `(.L_x_152) ;  /* 0xffffffb400887947 */ /* 0x000fea000383ffff */
.L_x_52:
[----:B----4-:R-:W-:-:S07]  /*7780*/  MOV R0, UR5 ;  /* 0x0000000500007c02 */ /* 0x010fce0008000f00 */
.L_x_153:
[----:B-1----:R1:W2:Y:S02]  /*7790*/  SYNCS.PHASECHK.TRANS64.TRYWAIT P0, [R0+URZ], R3 ;  /* 0x00000003000075a7 */ /* 0x0022a400080011ff */
[----:B--2---:R-:W-:Y:S05]  /*77a0*/  @!P0 NANOSLEEP.SYNCS 0x989680 ;  /* 0x009896800000895d */ /* 0x004fea0003900000 */
[----:B------:R-:W2:Y:S02]  /*77b0*/  @!P0 SYNCS.PHASECHK.TRANS64 P0, [R0+URZ], R3 ;  /* 0x00000003000085a7 */ /* 0x000ea400080010ff */
[----:B--2---:R-:W-:Y:S05]  /*77c0*/  @!P0 BRA `(.L_x_153) ;  /* 0xfffffffc00f08947 */ /* 0x004fea000383ffff */
[----:B------:R-:W-:Y:S05]  /*77d0*/  BRA `(.L_x_154) ;  /* 0xffffffb400947947 */ /* 0x000fea000383ffff */
.L_x_53:
[----:B----4-:R-:W-:-:S07]  /*77e0*/  MOV R0, UR5 ;  /* 0x0000000500007c02 */ /* 0x010fce0008000f00 */
.L_x_155:
[----:B-1----:R1:W2:Y:S02]  /*77f0*/  SYNCS.PHASECHK.TRANS64.TRYWAIT P0, [R0+URZ], R3 ;  /* 0x00000003000075a7 */ /* 0x0022a400080011ff */
[----:B--2---:R-:W-:Y:S05]  /*7800*/  @!P0 NANOSLEEP.SYNCS 0x989680 ;  /* 0x009896800000895d */ /* 0x004fea0003900000 */
[----:B------:R-:W2:Y:S02]  /*7810*/  @!P0 SYNCS.PHASECHK.TRANS64 P0, [R0+URZ], R3 ;  /* 0x00000003000085a7 */ /* 0x000ea400080010ff */
[----:B--2---:R-:W-:Y:S05]  /*7820*/  @!P0 BRA `(.L_x_155) ;  /* 0xfffffffc00f08947 */ /* 0x004fea000383ffff */
[----:B------:R-:W-:Y:S05]  /*7830*/  BRA `(.L_x_156) ;  /* 0xffffffb400a07947 */ /* 0x000fea000383ffff */
.L_x_54:
[----:B----4-:R-:W-:-:S07]  /*7840*/  MOV R0, UR5 ;  /* 0x0000000500007c02 */ /* 0x010fce0008000f00 */
.L_x_157:
[----:B-1----:R1:W2:Y:S02]  /*7850*/  SYNCS.PHASECHK.TRANS64.TRYWAIT P0, [R0+URZ], R3 ;  /* 0x00000003000075a7 */ /* 0x0022a400080011ff */
[----:B--2---:R-:W-:Y:S05]  /*7860*/  @!P0 NANOSLEEP.SYNCS 0x989680 ;  /* 0x009896800000895d */ /* 0x004fea0003900000 */
[----:B------:R-:W2:Y:S02]  /*7870*/  @!P0 SYNCS.PHASECHK.TRANS64 P0, [R0+URZ], R3 ;  /* 0x00000003000085a7 */ /* 0x000ea400080010ff */
[----:B--2---:R-:W-:Y:S05]  /*7880*/  @!P0 BRA `(.L_x_157) ;  /* 0xfffffffc00f08947 */ /* 0x004fea000383ffff */
[----:B------:R-:W-:Y:S05]  /*7890*/  BRA `(.L_x_158) ;  /* 0xffffffb400ac7947 */ /* 0x000fea000383ffff */
.L_x_55:
[----:B----4-:R-:W-:-:S07]  /*78a0*/  MOV R0, UR5 ;  /* 0x0000000500007c02 */ /* 0x010fce0008000f00 */
.L_x_159:
[----:B-1----:R1:W2:Y:S02]  /*78b0*/  SYNCS.PHASECHK.TRANS64.TRYWAIT P0, [R0+URZ], R3 ;  /* 0x00000003000075a7 */ /* 0x0022a400080011ff */
[----:B--2---:R-:W-:Y:S05]  /*78c0*/  @!P0 NANOSLEEP.SYNCS 0x989680 ;  /* 0x009896800000895d */ /* 0x004fea0003900000 */
[----:B------:R-:W2:Y:S02]  /*78d0*/  @!P0 SYNCS.PHASECHK.TRANS64 P0, [R0+URZ], R3 ;  /* 0x00000003000085a7 */ /* 0x000ea400080010ff */
[----:B--2---:R-:W-:Y:S05]  /*78e0*/  @!P0 BRA `(.L_x_159) ;  /* 0xfffffffc00f08947 */ /* 0x004fea000383ffff */
[----:B------:R-:W-:Y:S05]  /*78f0*/  BRA `(.L_x_160) ;  /* 0xffffffb400b87947 */ /* 0x000fea000383ffff */
.L_x_56:
[----:B----4-:R-:W-:-:S07]  /*7900*/  MOV R0, UR5 ;  /* 0x0000000500007c02 */ /* 0x010fce0008000f00 */
.L_x_161:
[----:B-1----:R1:W2:Y:S02]  /*7910*/  SYNCS.PHASECHK.TRANS64.TRYWAIT P0, [R0+URZ], R3 ;  /* 0x00000003000075a7 */ /* 0x0022a400080011ff */
[----:B--2---:R-:W-:Y:S05]  /*7920*/  @!P0 NANOSLEEP.SYNCS 0x989680 ;  /* 0x009896800000895d */ /* 0x004fea0003900000 */
[----:B------:R-:W2:Y:S02]  /*7930*/  @!P0 SYNCS.PHASECHK.TRANS64 P0, [R0+URZ], R3 ;  /* 0x00000003000085a7 */ /* 0x000ea400080010ff */
[----:B--2---:R-:W-:Y:S05]  /*7940*/  @!P0 BRA `(.L_x_161) ;  /* 0xfffffffc00f08947 */ /* 0x004fea000383ffff */
[----:B------:R-:W-:Y:S05]  /*7950*/  BRA `(.L_x_162) ;  /* 0xffffffb400c47947 */ /* 0x000fea000383ffff */
.L_x_57:
[----:B----4-:R-:W-:-:S07]  /*7960*/  MOV R0, UR5 ;  /* 0x0000000500007c02 */ /* 0x010fce0008000f00 */
.L_x_163:
[----:B-1----:R1:W2:Y:S02]  /*7970*/  SYNCS.PHASECHK.TRANS64.TRYWAIT P0, [R0+URZ], R3 ;  /* 0x00000003000075a7 */ /* 0x0022a400080011ff */
[----:B--2---:R-:W-:Y:S05]  /*7980*/  @!P0 NANOSLEEP.SYNCS 0x989680 ;  /* 0x009896800000895d */ /* 0x004fea0003900000 */
[----:B------:R-:W2:Y:S02]  /*7990*/  @!P0 SYNCS.PHASECHK.TRANS64 P0, [R0+URZ], R3 ;  /* 0x00000003000085a7 */ /* 0x000ea400080010ff */
[----:B--2---:R-:W-:Y:S05]  /*79a0*/  @!P0 BRA `(.L_x_163) ;  /* 0xfffffffc00f08947 */ /* 0x004fea000383ffff */
[----:B------:R-:W-:Y:S05]  /*79b0*/  BRA `(.L_x_164) ;  /* 0xffffffb400d07947 */ /* 0x000fea000383ffff */
.L_x_58:
[----:B----4-:R-:W-:-:S07]  /*79c0*/  MOV R0, UR5 ;  /* 0x0000000500007c02 */ /* 0x010fce0008000f00 */
.L_x_165:
[----:B-1----:R1:W2:Y:S02]  /*79d0*/  SYNCS.PHASECHK.TRANS64.TRYWAIT P0, [R0+URZ], R3 ;  /* 0x00000003000075a7 */ /* 0x0022a400080011ff */
[----:B--2---:R-:W-:Y:S05]  /*79e0*/  @!P0 NANOSLEEP.SYNCS 0x989680 ;  /* 0x009896800000895d */ /* 0x004fea0003900000 */
[----:B------:R-:W2:Y:S02]  /*79f0*/  @!P0 SYNCS.PHASECHK.TRANS64 P0, [R0+URZ], R3 ;  /* 0x00000003000085a7 */ /* 0x000ea400080010ff */
[----:B--2---:R-:W-:Y:S05]  /*7a00*/  @!P0 BRA `(.L_x_165) ;  /* 0xfffffffc00f08947 */ /* 0x004fea000383ffff */
[----:B------:R-:W-:Y:S05]  /*7a10*/  BRA `(.L_x_166) ;  /* 0xffffffb400dc7947 */ /* 0x000fea000383ffff */
.L_x_59:
[----:B----4-:R-:W-:-:S07]  /*7a20*/  MOV R0, UR5 ;  /* 0x0000000500007c02 */ /* 0x010fce0008000f00 */
.L_x_167:
[----:B-1----:R1:W2:Y:S02]  /*7a30*/  SYNCS.PHASECHK.TRANS64.TRYWAIT P0, [R0+URZ], R3 ;  /* 0x00000003000075a7 */ /* 0x0022a400080011ff */
[----:B--2---:R-:W-:Y:S05]  /*7a40*/  @!P0 NANOSLEEP.SYNCS 0x989680 ;  /* 0x009896800000895d */ /* 0x004fea0003900000 */
[----:B------:R-:W2:Y:S02]  /*7a50*/  @!P0 SYNCS.PHASECHK.TRANS64 P0, [R0+URZ], R3 ;  /* 0x00000003000085a7 */ /* 0x000ea400080010ff */
[----:B--2---:R-:W-:Y:S05]  /*7a60*/  @!P0 BRA `(.L_x_167) ;  /* 0xfffffffc00f08947 */ /* 0x004fea000383ffff */
[----:B------:R-:W-:Y:S05]  /*7a70*/  BRA `(.L_x_168) ;  /* 0xffffffb400e87947 */ /* 0x000fea000383ffff */
.L_x_60:
[----:B----4-:R-:W-:-:S07]  /*7a80*/  MOV R0, UR5 ;  /* 0x0000000500007c02 */ /* 0x010fce0008000f00 */
.L_x_169:
[----:B-1----:R1:W2:Y:S02]  /*7a90*/  SYNCS.PHASECHK.TRANS64.TRYWAIT P0, [R0+URZ], R3 ;  /* 0x00000003000075a7 */ /* 0x0022a400080011ff */
[----:B--2---:R-:W-:Y:S05]  /*7aa0*/  @!P0 NANOSLEEP.SYNCS 0x989680 ;  /* 0x009896800000895d */ /* 0x004fea0003900000 */
[----:B------:R-:W2:Y:S02]  /*7ab0*/  @!P0 SYNCS.PHASECHK.TRANS64 P0, [R0+URZ], R3 ;  /* 0x00000003000085a7 */ /* 0x000ea400080010ff */
[----:B--2---:R-:W-:Y:S05]  /*7ac0*/  @!P0 BRA `(.L_x_169) ;  /* 0xfffffffc00f08947 */ /* 0x004fea000383ffff */
[----:B------:R-:W-:Y:S05]  /*7ad0*/  BRA `(.L_x_170) ;  /* 0xffffffb400f47947 */ /* 0x000fea000383ffff */
.L_x_61:
[----:B----4-:R-:W-:-:S07]  /*7ae0*/  MOV R0, UR5 ;  /* 0x0000000500007c02 */ /* 0x010fce0008000f00 */
.L_x_171:
[----:B-1----:R1:W2:Y:S02]  /*7af0*/  SYNCS.PHASECHK.TRANS64.TRYWAIT P0, [R0+URZ], R3 ;  /* 0x00000003000075a7 */ /* 0x0022a400080011ff */
[----:B--2---:R-:W-:Y:S05]  /*7b00*/  @!P0 NANOSLEEP.SYNCS 0x989680 ;  /* 0x009896800000895d */ /* 0x004fea0003900000 */
[----:B------:R-:W2:Y:S02]  /*7b10*/  @!P0 SYNCS.PHASECHK.TRANS64 P0, [R0+URZ], R3 ;  /* 0x00000003000085a7 */ /* 0x000ea400080010ff */
[----:B--2---:R-:W-:Y:S05]  /*7b20*/  @!P0 BRA `(.L_x_171) ;  /* 0xfffffffc00f08947 */ /* 0x004fea000383ffff */
[----:B------:R-:W-:Y:S05]  /*7b30*/  BRA `(.L_x_172) ;  /* 0xffffffb800007947 */ /* 0x000fea000383ffff */
.L_x_62:
[----:B----4-:R-:W-:-:S07]  /*7b40*/  MOV R0, UR5 ;  /* 0x0000000500007c02 */ /* 0x010fce0008000f00 */
.L_x_173:
[----:B-1----:R1:W2:Y:S02]  /*7b50*/  SYNCS.PHASECHK.TRANS64.TRYWAIT P0, [R0+URZ], R3 ;  /* 0x00000003000075a7 */ /* 0x0022a400080011ff */
[----:B--2---:R-:W-:Y:S05]  /*7b60*/  @!P0 NANOSLEEP.SYNCS 0x989680 ;  /* 0x009896800000895d */ /* 0x004fea0003900000 */
[----:B------:R-:W2:Y:S02]  /*7b70*/  @!P0 SYNCS.PHASECHK.TRANS64 P0, [R0+URZ], R3 ;  /* 0x00000003000085a7 */ /* 0x000ea400080010ff */
[----:B--2---:R-:W-:Y:S05]  /*7b80*/  @!P0 BRA `(.L_x_173) ;  /* 0xfffffffc00f08947 */ /* 0x004fea000383ffff */
[----:B------:R-:W-:Y:S05]  /*7b90*/  BRA `(.L_x_174) ;  /* 0xffffffb8000c7947 */ /* 0x000fea000383ffff */
.L_x_65:
[----:B-1----:R1:W2:Y:S02]  /*7ba0*/  SYNCS.PHASECHK.TRANS64.TRYWAIT P0, [R0+URZ+0x230], R5 ;  /* 0x00023005000075a7 */ /* 0x0022a400080011ff */
[----:B--2---:R-:W-:Y:S05]  /*7bb0*/  @!P0 NANOSLEEP.SYNCS 0x989680 ;  /* 0x009896800000895d */ /* 0x004fea0003900000 */
[----:B------:R-:W2:Y:S02]  /*7bc0*/  @!P0 SYNCS.PHASECHK.TRANS64 P0, [R0+URZ+0x230], R5 ;  /* 0x00023005000085a7 */ /* 0x000ea400080010ff */
[----:B--2---:R-:W-:Y:S05]  /*7bd0*/  @!P0 BRA `(.L_x_65) ;  /* 0xfffffffc00f08947 */ /* 0x004fea000383ffff */
[----:B------:R-:W-:Y:S05]  /*7be0*/  BRA `(.L_x_175) ;  /* 0xffffffb800687947 */ /* 0x000fea000383ffff */
.L_x_66:
[----:B------:R-:W-:-:S07]  /*7bf0*/  MOV R0, UR5 ;  /* 0x0000000500007c02 */ /* 0x000fce0008000f00 */
.L_x_176:
[----:B-1----:R1:W2:Y:S02]  /*7c00*/  SYNCS.PHASECHK.TRANS64.TRYWAIT P0, [R0+URZ+0x1e0], R5 ;  /* 0x0001e005000075a7 */ /* 0x0022a400080011ff */
[----:B--2---:R-:W-:Y:S05]  /*7c10*/  @!P0 NANOSLEEP.SYNCS 0x989680 ;  /* 0x009896800000895d */ /* 0x004fea0003900000 */
[----:B------:R-:W2:Y:S02]  /*7c20*/  @!P0 SYNCS.PHASECHK.TRANS64 P0, [R0+URZ+0x1e0], R5 ;  /* 0x0001e005000085a7 */ /* 0x000ea400080010ff */
[----:B--2---:R-:W-:Y:S05]  /*7c30*/  @!P0 BRA `(.L_x_176) ;  /* 0xfffffffc00f08947 */ /* 0x004fea000383ffff */
[----:B------:R-:W-:Y:S05]  /*7c40*/  BRA `(.L_x_177) ;  /* 0xffffffb800787947 */ /* 0x000fea000383ffff */
.L_x_67:
[----:B-1----:R1:W2:Y:S02]  /*7c50*/  SYNCS.PHASECHK.TRANS64.TRYWAIT P1, [R0+URZ+0x1d0], R5 ;  /* 0x0001d005000075a7 */ /* 0x0022a400080211ff */
[----:B--2---:R-:W-:Y:S05]  /*7c60*/  @!P1 NANOSLEEP.SYNCS 0x989680 ;  /* 0x009896800000995d */ /* 0x004fea0003900000 */
[----:B------:R-:W2:Y:S02]  /*7c70*/  @!P1 SYNCS.PHASECHK.TRANS64 P1, [R0+URZ+0x1d0], R5 ;  /* 0x0001d005000095a7 */ /* 0x000ea400080210ff */
[----:B--2---:R-:W-:Y:S05]  /*7c80*/  @!P1 BRA `(.L_x_67) ;  /* 0xfffffffc00f09947 */ /* 0x004fea000383ffff */
[----:B------:R-:W-:Y:S05]  /*7c90*/  BRA `(.L_x_178) ;  /* 0xffffffb800a87947 */ /* 0x000fea000383ffff */
.L_x_70:
[----:B------:R-:W-:-:S07]  /*7ca0*/  MOV R0, UR5 ;  /* 0x0000000500007c02 */ /* 0x000fce0008000f00 */
.L_x_179:
[----:B-1----:R1:W2:Y:S02]  /*7cb0*/  SYNCS.PHASECHK.TRANS64.TRYWAIT P0, [R0+URZ+0x1e0], R3 ;  /* 0x0001e003000075a7 */ /* 0x0022a400080011ff */
[----:B--2---:R-:W-:Y:S05]  /*7cc0*/  @!P0 NANOSLEEP.SYNCS 0x989680 ;  /* 0x009896800000895d */ /* 0x004fea0003900000 */
[----:B------:R-:W2:Y:S02]  /*7cd0*/  @!P0 SYNCS.PHASECHK.TRANS64 P0, [R0+URZ+0x1e0], R3 ;  /* 0x0001e003000085a7 */ /* 0x000ea400080010ff */
[----:B--2---:R-:W-:Y:S05]  /*7ce0*/  @!P0 BRA `(.L_x_179) ;  /* 0xfffffffc00f08947 */ /* 0x004fea000383ffff */
[----:B------:R-:W-:Y:S05]  /*7cf0*/  BRA `(.L_x_69) ;  /* 0xffffffb800fc7947 */ /* 0x000fea000383ffff */
.L_x_77:
[----:B-1----:R1:W2:Y:S02]  /*7d00*/  SYNCS.PHASECHK.TRANS64.TRYWAIT P1, [R0+URZ+0x1d0], R5 ;  /* 0x0001d005000075a7 */ /* 0x0022a400080211ff */
[----:B--2---:R-:W-:Y:S05]  /*7d10*/  @!P1 NANOSLEEP.SYNCS 0x989680 ;  /* 0x009896800000995d */ /* 0x004fea0003900000 */
[----:B------:R-:W2:Y:S02]  /*7d20*/  @!P1 SYNCS.PHASECHK.TRANS64 P1, [R0+URZ+0x1d0], R5 ;  /* 0x0001d005000095a7 */ /* 0x000ea400080210ff */
[----:B--2---:R-:W-:Y:S05]  /*7d30*/  @!P1 BRA `(.L_x_77) ;  /* 0xfffffffc00f09947 */ /* 0x004fea000383ffff */
[----:B------:R-:W-:Y:S05]  /*7d40*/  BRA `(.L_x_180) ;  /* 0xffffffc0005c7947 */ /* 0x000fea000383ffff */
.L_x_78:
[----:B------:R-:W-:-:S07]  /*7d50*/  MOV R3, UR8 ;  /* 0x0000000800037c02 */ /* 0x000fce0008000f00 */
.L_x_181:
[----:B-1----:R1:W2:Y:S02]  /*7d60*/  SYNCS.PHASECHK.TRANS64.TRYWAIT P0, [R3+URZ+0x210], R0 ;  /* 0x00021000030075a7 */ /* 0x0022a400080011ff */
[----:B--2---:R-:W-:Y:S05]  /*7d70*/  @!P0 NANOSLEEP.SYNCS 0x989680 ;  /* 0x009896800000895d */ /* 0x004fea0003900000 */
[----:B------:R-:W2:Y:S02]  /*7d80*/  @!P0 SYNCS.PHASECHK.TRANS64 P0, [R3+URZ+0x210], R0 ;  /* 0x00021000030085a7 */ /* 0x000ea400080010ff */
[----:B--2---:R-:W-:Y:S05]  /*7d90*/  @!P0 BRA `(.L_x_181) ;  /* 0xfffffffc00f08947 */ /* 0x004fea000383ffff */
[----:B------:R-:W-:Y:S05]  /*7da0*/  BRA `(.L_x_182) ;  /* 0xffffffc000ac7947 */ /* 0x000fea000383ffff */
.L_x_81:
[----:B------:R-:W-:Y:S07]  /*7db0*/  MOV R0, UR7 ;  /* 0x0000000700007c02 */ /* 0x000fee0008000f00 */
.L_x_183:
[----:B-1----:R1:W2:Y:S02]  /*7dc0*/  SYNCS.PHASECHK.TRANS64.TRYWAIT P0, [R0+URZ], R3 ;  /* 0x00000003000075a7 */ /* 0x0022a400080011ff */
[----:B--2---:R-:W-:Y:S05]  /*7dd0*/  @!P0 NANOSLEEP.SYNCS 0x989680 ;  /* 0x009896800000895d */ /* 0x004fea0003900000 */
[----:B------:R-:W2:Y:S02]  /*7de0*/  @!P0 SYNCS.PHASECHK.TRANS64 P0, [R0+URZ], R3 ;  /* 0x00000003000085a7 */ /* 0x000ea400080010ff */
[----:B--2---:R-:W-:Y:S05]  /*7df0*/  @!P0 BRA `(.L_x_183) ;  /* 0xfffffffc00f08947 */ /* 0x004fea000383ffff */
[----:B------:R-:W-:Y:S05]  /*7e00*/  BRA `(.L_x_80) ;  /* 0xffffffc000c87947 */ /* 0x000fea000383ffff */
.L_x_84:
[----:B------:R-:W-:-:S07]  /*7e10*/  MOV R0, UR5 ;  /* 0x0000000500007c02 */ /* 0x000fce0008000f00 */
.L_x_184:
[----:B--2---:R2:W3:Y:S02]  /*7e20*/  SYNCS.PHASECHK.TRANS64.TRYWAIT P0, [R0+URZ], R3 ;  /* 0x00000003000075a7 */ /* 0x0044e400080011ff */
[----:B---3--:R-:W-:Y:S05]  /*7e30*/  @!P0 NANOSLEEP.SYNCS 0x989680 ;  /* 0x009896800000895d */ /* 0x008fea0003900000 */
[----:B------:R-:W3:Y:S02]  /*7e40*/  @!P0 SYNCS.PHASECHK.TRANS64 P0, [R0+URZ], R3 ;  /* 0x00000003000085a7 */ /* 0x000ee400080010ff */
[----:B---3--:R-:W-:Y:S05]  /*7e50*/  @!P0 BRA `(.L_x_184) ;  /* 0xfffffffc00f08947 */ /* 0x008fea000383ffff */
[----:B------:R-:W-:Y:S05]  /*7e60*/  BRA `(.L_x_185) ;  /* 0xffffffc4007c7947 */ /* 0x000fea000383ffff */
.L_x_85:
[----:B------:R-:W-:-:S07]  /*7e70*/  MOV R0, UR5 ;  /* 0x0000000500007c02 */ /* 0x000fce0008000f00 */
.L_x_186:
[----:B-1----:R1:W2:Y:S02]  /*7e80*/  SYNCS.PHASECHK.TRANS64.TRYWAIT P0, [R0+URZ], R3 ;  /* 0x00000003000075a7 */ /* 0x0022a400080011ff */
[----:B--2---:R-:W-:Y:S05]  /*7e90*/  @!P0 NANOSLEEP.SYNCS 0x989680 ;  /* 0x009896800000895d */ /* 0x004fea0003900000 */
[----:B------:R-:W2:Y:S02]  /*7ea0*/  @!P0 SYNCS.PHASECHK.TRANS64 P0, [R0+URZ], R3 ;  /* 0x00000003000085a7 */ /* 0x000ea400080010ff */
[----:B--2---:R-:W-:Y:S05]  /*7eb0*/  @!P0 BRA `(.L_x_186) ;  /* 0xfffffffc00f08947 */ /* 0x004fea000383ffff */
[----:B------:R-:W-:Y:S05]  /*7ec0*/  BRA `(.L_x_187) ;  /* 0xffffffc400887947 */ /* 0x000fea000383ffff */
.L_x_86:
[----:B------:R-:W-:-:S07]  /*7ed0*/  MOV R0, UR5 ;  /* 0x0000000500007c02 */ /* 0x000fce0008000f00 */
.L_x_188:
[----:B-1----:R1:W2:Y:S02]  /*7ee0*/  SYNCS.PHASECHK.TRANS64.TRYWAIT P0, [R0+URZ], R3 ;  /* 0x00000003000075a7 */ /* 0x0022a400080011ff */
[----:B--2---:R-:W-:Y:S05]  /*7ef0*/  @!P0 NANOSLEEP.SYNCS 0x989680 ;  /* 0x009896800000895d */ /* 0x004fea0003900000 */
[----:B------:R-:W2:Y:S02]  /*7f00*/  @!P0 SYNCS.PHASECHK.TRANS64 P0, [R0+URZ], R3 ;  /* 0x00000003000085a7 */ /* 0x000ea400080010ff */
[----:B--2---:R-:W-:Y:S05]  /*7f10*/  @!P0 BRA `(.L_x_188) ;  /* 0xfffffffc00f08947 */ /* 0x004fea000383ffff */
[----:B------:R-:W-:Y:S05]  /*7f20*/  BRA `(.L_x_189) ;  /* 0xffffffc400947947 */ /* 0x000fea000383ffff */
.L_x_87:
[----:B------:R-:W-:-:S07]  /*7f30*/  MOV R0, UR7 ;  /* 0x0000000700007c02 */ /* 0x000fce0008000f00 */
.L_x_190:
[----:B-1----:R1:W2:Y:S02]  /*7f40*/  SYNCS.PHASECHK.TRANS64.TRYWAIT P0, [R0+URZ], R3 ;  /* 0x00000003000075a7 */ /* 0x0022a400080011ff */
[----:B--2---:R-:W-:Y:S05]  /*7f50*/  @!P0 NANOSLEEP.SYNCS 0x989680 ;  /* 0x009896800000895d */ /* 0x004fea0003900000 */
[----:B------:R-:W2:Y:S02]  /*7f60*/  @!P0 SYNCS.PHASECHK.TRANS64 P0, [R0+URZ], R3 ;  /* 0x00000003000085a7 */ /* 0x000ea400080010ff */
[----:B--2---:R-:W-:Y:S05]  /*7f70*/  @!P0 BRA `(.L_x_190) ;  /* 0xfffffffc00f08947 */ /* 0x004fea000383ffff */
[----:B------:R-:W-:Y:S05]  /*7f80*/  BRA `(.L_x_191) ;  /* 0xffffffc400a07947 */ /* 0x000fea000383ffff */
.L_x_92:
[----:B---3--:R3:W1:Y:S02]  /*7f90*/  SYNCS.PHASECHK.TRANS64.TRYWAIT P0, [R0+URZ+0x1d0], R3 ;  /* 0x0001d003000075a7 */ /* 0x00866400080011ff */
[----:B-1----:R-:W-:Y:S05]  /*7fa0*/  @!P0 NANOSLEEP.SYNCS 0x989680 ;  /* 0x009896800000895d */ /* 0x002fea0003900000 */
[----:B------:R-:W1:Y:S02]  /*7fb0*/  @!P0 SYNCS.PHASECHK.TRANS64 P0, [R0+URZ+0x1d0], R3 ;  /* 0x0001d003000085a7 */ /* 0x000e6400080010ff */
[----:B-1----:R-:W-:Y:S05]  /*7fc0*/  @!P0 BRA `(.L_x_92) ;  /* 0xfffffffc00f08947 */ /* 0x002fea000383ffff */
[----:B------:R-:W-:Y:S05]  /*7fd0*/  BRA `(.L_x_192) ;  /* 0xffffffc8009c7947 */ /* 0x000fea000383ffff */
.L_x_95:
[----:B------:R-:W-:Y:S07]  /*7fe0*/  MOV R0, UR6 ;  /* 0x0000000600007c02 */ /* 0x000fee0008000f00 */
.L_x_193:
[----:B-1----:R1:W3:Y:S02]  /*7ff0*/  SYNCS.PHASECHK.TRANS64.TRYWAIT P0, [R0+URZ+0x1c8], R3 ;  /* 0x0001c803000075a7 */ /* 0x0022e400080011ff */
[----:B---3--:R-:W-:Y:S05]  /*8000*/  @!P0 NANOSLEEP.SYNCS 0x989680 ;  /* 0x009896800000895d */ /* 0x008fea0003900000 */
[----:B------:R-:W3:Y:S02]  /*8010*/  @!P0 SYNCS.PHASECHK.TRANS64 P0, [R0+URZ+0x1c8], R3 ;  /* 0x0001c803000085a7 */ /* 0x000ee400080010ff */
[----:B---3--:R-:W-:Y:S05]  /*8020*/  @!P0 BRA `(.L_x_193) ;  /* 0xfffffffc00f08947 */ /* 0x008fea000383ffff */
[----:B------:R-:W-:Y:S05]  /*8030*/  BRA `(.L_x_94) ;  /* 0xffffffcc00887947 */ /* 0x000fea000383ffff */
.L_x_98:
[----:B------:R-:W-:Y:S07]  /*8040*/  MOV R3, UR6 ;  /* 0x0000000600037c02 */ /* 0x000fee0008000f00 */
.L_x_194:
[----:B-1----:R1:W2:Y:S02]  /*8050*/  SYNCS.PHASECHK.TRANS64.TRYWAIT P2, [R3+URZ+0x1b8], R26 ;  /* 0x0001b81a030075a7 */ /* 0x0022a400080411ff */
[----:B--2---:R-:W-:Y:S05]  /*8060*/  @!P2 NANOSLEEP.SYNCS 0x989680 ;  /* 0x009896800000a95d */ /* 0x004fea0003900000 */
[----:B------:R-:W2:Y:S02]  /*8070*/  @!P2 SYNCS.PHASECHK.TRANS64 P2, [R3+URZ+0x1b8], R26 ;  /* 0x0001b81a0300a5a7 */ /* 0x000ea400080410ff */
[----:B--2---:R-:W-:Y:S05]  /*8080*/  @!P2 BRA `(.L_x_194) ;  /* 0xfffffffc00f0a947 */ /* 0x004fea000383ffff */
[----:B------:R-:W-:Y:S05]  /*8090*/  BRA `(.L_x_195) ;  /* 0xffffffd0001c7947 */ /* 0x000fea000383ffff */
.L_x_101:
[----:B--2---:R2:W4:Y:S02]  /*80a0*/  SYNCS.PHASECHK.TRANS64.TRYWAIT P0, [R0+URZ+0x1d0], R3 ;  /* 0x0001d003000075a7 */ /* 0x00452400080011ff */
[----:B----4-:R-:W-:Y:S05]  /*80b0*/  @!P0 NANOSLEEP.SYNCS 0x989680 ;  /* 0x009896800000895d */ /* 0x010fea0003900000 */
[----:B------:R-:W4:Y:S02]  /*80c0*/  @!P0 SYNCS.PHASECHK.TRANS64 P0, [R0+URZ+0x1d0], R3 ;  /* 0x0001d003000085a7 */ /* 0x000f2400080010ff */
[----:B----4-:R-:W-:Y:S05]  /*80d0*/  @!P0 BRA `(.L_x_101) ;  /* 0xfffffffc00f08947 */ /* 0x010fea000383ffff */
[----:B------:R-:W-:Y:S05]  /*80e0*/  BRA `(.L_x_196) ;  /* 0xffffffd400787947 */ /* 0x000fea000383ffff */
.L_x_112:
[----:B-1----:R-:W-:Y:S04]  /*80f0*/  MOV R0, UR43 ;  /* 0x0000002b00007c02 */ /* 0x002fe80008000f00 */
[----:B------:R1:W2:Y:S03]  /*8100*/  SYNCS.PHASECHK.TRANS64.TRYWAIT P1, [R0+URZ+0x1b0], R3 ;  /* 0x0001b003000075a7 */ /* 0x0002a600080211ff */
[----:B--2---:R-:W-:Y:S05]  /*8110*/  @!P1 NANOSLEEP.SYNCS 0x989680 ;  /* 0x009896800000995d */ /* 0x004fea0003900000 */
[----:B------:R-:W2:Y:S02]  /*8120*/  @!P1 SYNCS.PHASECHK.TRANS64 P1, [R0+URZ+0x1b0], R3 ;  /* 0x0001b003000095a7 */ /* 0x000ea400080210ff */
[----:B--2---:R-:W-:Y:S05]  /*8130*/  @!P1 BRA `(.L_x_112) ;  /* 0xfffffffc00ec9947 */ /* 0x004fea000383ffff */
[----:B------:R-:W-:Y:S05]  /*8140*/  BRA `(.L_x_111) ;  /* 0xffffffe0006c7947 */ /* 0x000fea000383ffff */
.L_x_114:
[----:B-1----:R1:W4:Y:S02]  /*8150*/  SYNCS.PHASECHK.TRANS64.TRYWAIT P1, [R92+URZ+0x1f0], R7 ;  /* 0x0001f0075c0075a7 */ /* 0x00232400080211ff */
[----:B----4-:R-:W-:Y:S05]  /*8160*/  @!P1 NANOSLEEP.SYNCS 0x989680 ;  /* 0x009896800000995d */ /* 0x010fea0003900000 */
[----:B------:R-:W4:Y:S02]  /*8170*/  @!P1 SYNCS.PHASECHK.TRANS64 P1, [R92+URZ+0x1f0], R7 ;  /* 0x0001f0075c0095a7 */ /* 0x000f2400080210ff */
[----:B----4-:R-:W-:Y:S05]  /*8180*/  @!P1 BRA `(.L_x_114) ;  /* 0xfffffffc00f09947 */ /* 0x010fea000383ffff */
[----:B------:R-:W-:Y:S05]  /*8190*/  BRA `(.L_x_113) ;  /* 0xffffffe000a87947 */ /* 0x000fea000383ffff */
        .weak           $__internal_0_$__cuda_sm10x_tcgen05_guardrail_trap_col_being_dealloced_not_returned_by_alloc
        .type           $__internal_0_$__cuda_sm10x_tcgen05_guardrail_trap_col_being_dealloced_not_returned_by_alloc,@function
        .size           $__internal_0_$__cuda_sm10x_tcgen05_guardrail_trap_col_being_dealloced_not_returned_by_alloc,($__internal_1_$__cuda_sm10x_tcgen05_guardrail_trap_phase_invalid_during_alloc - $__internal_0_$__cuda_sm10x_tcgen05_guardrail_trap_col_being_dealloced_not_returned_by_alloc)
$__internal_0_$__cuda_sm10x_tcgen05_guardrail_trap_col_being_dealloced_not_returned_by_alloc:
[----:B------:R-:W-:Y:S05]  /*81a0*/  BPT.TRAP 0x1 ;  /* 0x000000040000795c */ /* 0x000fea0000300000 */
[----:B------:R-:W-:-:S04]  /*81b0*/  HFMA2 R3, -RZ, RZ, 0, 0 ;  /* 0x00000000ff037431 */ /* 0x000fc800000001ff */
[----:B------:R-:W-:Y:S05]  /*81c0*/  RET.REL.NODEC R2 `(_ZN7cutlass13device_kernelINS_4gemm6kernel13GemmUniversalIN4cute5tupleIJiiiiEEENS1_10collective13CollectiveMmaINS1_35MainloopSm100TmaUmmaWarpSpecializedILi27ELi2ELi4ENS5_IJNS4_1CILi1EEESB_SB_EEEEENS5_IJNSA_ILi64EEESE_SE_EEENS_12float_e4m3_tENS5_IJlSB_lEEESG_SH_NS4_8TiledMMAINS4_8MMA_AtomIJNS4_10MMA_TraitsINS4_19SM100_MMA_F8F6F4_SSEJSG_SG_fSE_SE_NS4_17integral_constantINS4_4UMMA5MajorELSO_0EEESP_NSM_INSN_7ScaleInELSQ_0EEESR_EEEEEENS4_6LayoutISC_NS5_IJNSA_ILi0EEESV_SV_EEEEENS5_IJNS4_10UnderscoreESY_SY_EEEEENS4_13SM90_TMA_LOADENS4_14ComposedLayoutINS4_7SwizzleILi2ELi4ELi3EEENS4_18smem_ptr_flag_bitsILi8EEENSU_INS5_IJNSA_ILi8EEESE_EEENS5_IJSE_SB_EEEEEEEvNS4_8identityES11_S1B_vS1C_EENS_8epilogue10collective18CollectiveEpilogueINS1E_23Sm100TmaWarpSpecializedILi1ELi1ELi32ELb0ELb0EEEJSF_NS5_IJNSU_ISE_SB_EES1J_EEESG_SH_SG_SH_NS1E_6fusion15FusionCallbacksIS1I_NS1L_17LinearCombinationISG_fSG_fLNS_15FloatRoundStyleE2EEESF_S1K_JEEENS4_5SM1004TMEM4LOAD26SM100_TMEM_LOAD_16dp32b32xES11_S1B_NS4_39AutoVectorizingCopyWithAssumedAlignmentILi128EEENS4_14SM90_TMA_STOREES1B_S1W_S1W_EEEvvEEEEvNT_6ParamsE) ;  /* 0xffffff7c028c7950 */ /* 0x000fea0003c3ffff */
        .weak           $__internal_1_$__cuda_sm10x_tcgen05_guardrail_trap_phase_invalid_during_alloc
        .type           $__internal_1_$__cuda_sm10x_tcgen05_guardrail_trap_phase_invalid_during_alloc,@function
        .size           $__internal_1_$__cuda_sm10x_tcgen05_guardrail_trap_phase_invalid_during_alloc,($__internal_2_$__cuda_sm10x_tcgen05_guardrail_trap_unallocated_columns_being_dealloced - $__internal_1_$__cuda_sm10x_tcgen05_guardrail_trap_phase_invalid_during_alloc)
$__internal_1_$__cuda_sm10x_tcgen05_guardrail_trap_phase_invalid_during_alloc:
[----:B------:R-:W-:Y:S05]  /*81d0*/  BPT.TRAP 0x1 ;  /* 0x000000040000795c */ /* 0x000fea0000300000 */
[----:B------:R-:W-:-:S04]  /*81e0*/  MOV R3, 0x0 ;  /* 0x0000000000037802 */ /* 0x000fc80000000f00 */
[----:B------:R-:W-:Y:S05]  /*81f0*/  RET.REL.NODEC R2 `(_ZN7cutlass13device_kernelINS_4gemm6kernel13GemmUniversalIN4cute5tupleIJiiiiEEENS1_10collective13CollectiveMmaINS1_35MainloopSm100TmaUmmaWarpSpecializedILi27ELi2ELi4ENS5_IJNS4_1CILi1EEESB_SB_EEEEENS5_IJNSA_ILi64EEESE_SE_EEENS_12float_e4m3_tENS5_IJlSB_lEEESG_SH_NS4_8TiledMMAINS4_8MMA_AtomIJNS4_10MMA_TraitsINS4_19SM100_MMA_F8F6F4_SSEJSG_SG_fSE_SE_NS4_17integral_constantINS4_4UMMA5MajorELSO_0EEESP_NSM_INSN_7ScaleInELSQ_0EEESR_EEEEEENS4_6LayoutISC_NS5_IJNSA_ILi0EEESV_SV_EEEEENS5_IJNS4_10UnderscoreESY_SY_EEEEENS4_13SM90_TMA_LOADENS4_14ComposedLayoutINS4_7SwizzleILi2ELi4ELi3EEENS4_18smem_ptr_flag_bitsILi8EEENSU_INS5_IJNSA_ILi8EEESE_EEENS5_IJSE_SB_EEEEEEEvNS4_8identityES11_S1B_vS1C_EENS_8epilogue10collective18CollectiveEpilogueINS1E_23Sm100TmaWarpSpecializedILi1ELi1ELi32ELb0ELb0EEEJSF_NS5_IJNSU_ISE_SB_EES1J_EEESG_SH_SG_SH_NS1E_6fusion15FusionCallbacksIS1I_NS1L_17LinearCombinationISG_fSG_fLNS_15FloatRoundStyleE2EEESF_S1K_JEEENS4_5SM1004TMEM4LOAD26SM100_TMEM_LOAD_16dp32b32xES11_S1B_NS4_39AutoVectorizingCopyWithAssumedAlignmentILi128EEENS4_14SM90_TMA_STOREES1B_S1W_S1W_EEEvvEEEEvNT_6ParamsE) ;  /* 0xffffff7c02807950 */ /* 0x000fea0003c3ffff */
        .weak           $__internal_2_$__cuda_sm10x_tcgen05_guardrail_trap_unallocated_columns_being_dealloced
        .type           $__internal_2_$__cuda_sm10x_tcgen05_guardrail_trap_unallocated_columns_being_dealloced,@function
        .size           $__internal_2_$__cuda_sm10x_tcgen05_guardrail_trap_unallocated_columns_being_dealloced,(.L_x_198 - $__internal_2_$__cuda_sm10x_tcgen05_guardrail_trap_unallocated_columns_being_dealloced)
$__internal_2_$__cuda_sm10x_tcgen05_guardrail_trap_unallocated_columns_being_dealloced:
[----:B------:R-:W-:Y:S05]  /*8200*/  BPT.TRAP 0x1 ;  /* 0x000000040000795c */ /* 0x000fea0000300000 */
[----:B------:R-:W-:-:S04]  /*8210*/  HFMA2 R3, -RZ, RZ, 0, 0 ;  /* 0x00000000ff037431 */ /* 0x000fc800000001ff */
[----:B------:R-:W-:Y:S05]  /*8220*/  RET.REL.NODEC R2 `(_ZN7cutlass13device_kernelINS_4gemm6kernel13GemmUniversalIN4cute5tupleIJiiiiEEENS1_10collective13CollectiveMmaINS1_35MainloopSm100TmaUmmaWarpSpecializedILi27ELi2ELi4ENS5_IJNS4_1CILi1EEESB_SB_EEEEENS5_IJNSA_ILi64EEESE_SE_EEENS_12float_e4m3_tENS5_IJlSB_lEEESG_SH_NS4_8TiledMMAINS4_8MMA_AtomIJNS4_10MMA_TraitsINS4_19SM100_MMA_F8F6F4_SSEJSG_SG_fSE_SE_NS4_17integral_constantINS4_4UMMA5MajorELSO_0EEESP_NSM_INSN_7ScaleInELSQ_0EEESR_EEEEEENS4_6LayoutISC_NS5_IJNSA_ILi0EEESV_SV_EEEEENS5_IJNS4_10UnderscoreESY_SY_EEEEENS4_13SM90_TMA_LOADENS4_14ComposedLayoutINS4_7SwizzleILi2ELi4ELi3EEENS4_18smem_ptr_flag_bitsILi8EEENSU_INS5_IJNSA_ILi8EEESE_EEENS5_IJSE_SB_EEEEEEEvNS4_8identityES11_S1B_vS1C_EENS_8epilogue10collective18CollectiveEpilogueINS1E_23Sm100TmaWarpSpecializedILi1ELi1ELi32ELb0ELb0EEEJSF_NS5_IJNSU_ISE_SB_EES1J_EEESG_SH_SG_SH_NS1E_6fusion15FusionCallbacksIS1I_NS1L_17LinearCombinationISG_fSG_fLNS_15FloatRoundStyleE2EEESF_S1K_JEEENS4_5SM1004TMEM4LOAD26SM100_TMEM_LOAD_16dp32b32xES11_S1B_NS4_39AutoVectorizingCopyWithAssumedAlignmentILi128EEENS4_14SM90_TMA_STOREES1B_S1W_S1W_EEEvvEEEEvNT_6ParamsE) ;  /* 0xffffff7c02747950 */ /* 0x000fea0003c3ffff */
.L_x_197:
[----:B------:R-:W-:-:S00]  /*8230*/  BRA `(.L_x_197) ;  /* 0xfffffffc00fc7947 */ /* 0x000fc0000383ffff */
[----:B------:R-:W-:-:S00]  /*8240*/  NOP ;  /* 0x0000000000007918 */ /* 0x000fc00000000000 */
        /* <DEDUP_REMOVED lines=11> */
.L_x_198:


//--------------------- .nv.global.init           --------------------------
	.section	.nv.global.init,"aw",@progbits
.nv.global.init:
	.type		$str$27,@object
	.size		$str$27,($str$28 - $str$27)
$str$27:
        /*0000*/ 	.byte	0x28, 0x61, 0x64, 0x64, 0x72, 0x65, 0x73, 0x73, 0x20, 0x26, 0x20, 0x6d, 0x61, 0x73, 0x6b, 0x29
        /*0010*/ 	.byte	0x20, 0x3d, 0x3d, 0x20, 0x30, 0x00
	.type		$str$28,@object
	.size		$str$28,($str$26 - $str$28)
$str$28:
        /*0016*/ 	.byte	0x2f, 0x74, 0x6d, 0x70, 0x2f, 0x63, 0x75, 0x74, 0x6c, 0x61, 0x73, 0x73, 0x5f, 0x73, 0x77, 0x65
        /*0026*/ 	.byte	0x65, 0x70, 0x5f, 0x73, 0x72, 0x63, 0x2f, 0x69, 0x6e, 0x63, 0x6c, 0x75, 0x64, 0x65, 0x2f, 0x63
        /*0036*/ 	.byte	0x75, 0x74, 0x65, 0x2f, 0x70, 0x6f, 0x69, 0x6e, 0x74, 0x65, 0x72, 0x5f, 0x66, 0x6c, 0x61, 0x67
        /*0046*/ 	.byte	0x67, 0x65, 0x64, 0x2e, 0x68, 0x70, 0x70, 0x00
	.type		$str$26,@object
	.size		$str$26,($str$25 - $str$26)
$str$26:
        /*004e*/ 	.byte	0x2f, 0x74, 0x6d, 0x70, 0x2f, 0x63, 0x75, 0x74, 0x6c, 0x61, 0x73, 0x73, 0x5f, 0x73, 0x77, 0x65
        /*005e*/ 	.byte	0x65, 0x70, 0x5f, 0x73, 0x72, 0x63, 0x2f, 0x69, 0x6e, 0x63, 0x6c, 0x75, 0x64, 0x65, 0x2f, 0x63
        /*006e*/ 	.byte	0x75, 0x74, 0x65, 0x2f, 0x61, 0x74, 0x6f, 0x6d, 0x2f, 0x63, 0x6f, 0x70, 0x79, 0x5f, 0x74, 0x72
        /*007e*/ 	.byte	0x61, 0x69, 0x74, 0x73, 0x5f, 0x73, 0x6d, 0x31, 0x30, 0x30, 0x2e, 0x68, 0x70, 0x70, 0x00
	.type		$str$25,@object
	.size		$str$25,(__unnamed_1 - $str$25)
$str$25:
        /*008d*/ 	.byte	0x28, 0x28, 0x75, 0x69, 0x6e, 0x74, 0x33, 0x32, 0x5f, 0x74, 0x28, 0x74, 0x68, 0x72, 0x65, 0x61
        /*009d*/ 	.byte	0x64, 0x49, 0x64, 0x78, 0x2e, 0x78, 0x29, 0x20, 0x2f, 0x20, 0x33, 0x32, 0x29, 0x20, 0x25, 0x20
        /*00ad*/ 	.byte	0x34, 0x29, 0x20, 0x3d, 0x3d, 0x20, 0x28, 0x28, 0x28, 0x74, 0x6d, 0x65, 0x6d, 0x5f, 0x61, 0x64
        /*00bd*/ 	.byte	0x64, 0x72, 0x20, 0x3e, 0x3e, 0x20, 0x31, 0x36, 0x29, 0x20, 0x2f, 0x20, 0x33, 0x32, 0x29, 0x20
        /*00cd*/ 	.byte	0x25, 0x20, 0x34, 0x29, 0x00
	.type		__unnamed_1,@object
	.size		__unnamed_1,(__unnamed_2 - __unnamed_1)
__unnamed_1:
        /*00d2*/ 	.byte	0x61, 0x75, 0x74, 0x6f, 0x20, 0x63, 0x75, 0x74, 0x65, 0x3a, 0x3a, 0x61, 0x73, 0x5f, 0x70, 0x6f
        /* <DEDUP_REMOVED lines=24> */
        /*0262*/ 	.byte	0x3c, 0x34, 0x30, 0x39, 0x36, 0x3e, 0x3e, 0x3e, 0x3e, 0x5d, 0x00
	.type		__unnamed_2,@object
	.size		__unnamed_2,(.L_2 - __unnamed_2)
__unnamed_2:
        /* <DEDUP_REMOVED lines=40> */
        /*04ed*/ 	.byte	0x74, 0x65, 0x3a, 0x3a, 0x43, 0x3c, 0x30, 0x3e, 0x3e, 0x3e, 0x3e, 0x5d, 0x00
.L_2:


//--------------------- .nv.shared._ZN7cutlass13device_kernelINS_4gemm6kernel13GemmUniversalIN4cute5tupleIJiiiiEEENS1_10collective13CollectiveMmaINS1_35MainloopSm100TmaUmmaWarpSpecializedILi27ELi2ELi4ENS5_IJNS4_1CILi1EEESB_SB_EEEEENS5_IJNSA_ILi64EEESE_SE_EEENS_12float_e4m3_tENS5_IJlSB_lEEESG_SH_NS4_8TiledMMAINS4_8MMA_AtomIJNS4_10MMA_TraitsINS4_19SM100_MMA_F8F6F4_SSEJSG_SG_fSE_SE_NS4_17integral_constantINS4_4UMMA5MajorELSO_0EEESP_NSM_INSN_7ScaleInELSQ_0EEESR_EEEEEENS4_6LayoutISC_NS5_IJNSA_ILi0EEESV_SV_EEEEENS5_IJNS4_10UnderscoreESY_SY_EEEEENS4_13SM90_TMA_LOADENS4_14ComposedLayoutINS4_7SwizzleILi2ELi4ELi3EEENS4_18smem_ptr_flag_bitsILi8EEENSU_INS5_IJNSA_ILi8EEESE_EEENS5_IJSE_SB_EEEEEEEvNS4_8identityES11_S1B_vS1C_EENS_8epilogue10collective18CollectiveEpilogueINS1E_23Sm100TmaWarpSpecializedILi1ELi1ELi32ELb0ELb0EEEJSF_NS5_IJNSU_ISE_SB_EES1J_EEESG_SH_SG_SH_NS1E_6fusion15FusionCallbacksIS1I_NS1L_17LinearCombinationISG_fSG_fLNS_15FloatRoundStyleE2EEESF_S1K_JEEENS4_5SM1004TMEM4LOAD26SM100_TMEM_LOAD_16dp32b32xES11_S1B_NS4_39AutoVectorizingCopyWithAssumedAlignmentILi128EEENS4_14SM90_TMA_STOREES1B_S1W_S1W_EEEvvEEEEvNT_6ParamsE --------------------------
	.section	.nv.shared._ZN7cutlass13device_kernelINS_4gemm6kernel13GemmUniversalIN4cute5tupleIJiiiiEEENS1_10collective13CollectiveMmaINS1_35MainloopSm100TmaUmmaWarpSpecializedILi27ELi2ELi4ENS5_IJNS4_1CILi1EEESB_SB_EEEEENS5_IJNSA_ILi64EEESE_SE_EEENS_12float_e4m3_tENS5_IJlSB_lEEESG_SH_NS4_8TiledMMAINS4_8MMA_AtomIJNS4_10MMA_TraitsINS4_19SM100_MMA_F8F6F4_SSEJSG_SG_fSE_SE_NS4_17integral_constantINS4_4UMMA5MajorELSO_0EEESP_NSM_INSN_7ScaleInELSQ_0EEESR_EEEEEENS4_6LayoutISC_NS5_IJNSA_ILi0EEESV_SV_EEEEENS5_IJNS4_10UnderscoreESY_SY_EEEEENS4_13SM90_TMA_LOADENS4_14ComposedLayoutINS4_7SwizzleILi2ELi4ELi3EEENS4_18smem_ptr_flag_bitsILi8EEENSU_INS5_IJNSA_ILi8EEESE_EEENS5_IJSE_SB_EEEEEEEvNS4_8identityES11_S1B_vS1C_EENS_8epilogue10collective18CollectiveEpilogueINS1E_23Sm100TmaWarpSpecializedILi1ELi1ELi32ELb0ELb0EEEJSF_NS5_IJNSU_ISE_SB_EES1J_EEESG_SH_SG_SH_NS1E_6fusion15FusionCallbacksIS1I_NS1L_17LinearCombinationISG_fSG_fLNS_15FloatRoundStyleE2EEESF_S1K_JEEENS4_5SM1004TMEM4LOAD26SM100_TMEM_LOAD_16dp32b32xES11_S1B_NS4_39AutoVectorizingCopyWithAssumedAlignmentILi128EEENS4_14SM90_TMA_STOREES1B_S1W_S1W_EEEvvEEEEvNT_6ParamsE,"aw",@nobits
	.sectionflags	@""
	.align	16
	.zero		1024


//--------------------- .nv.shared.reserved.0     --------------------------
	.section	.nv.shared.reserved.0,"aw",@nobits
	.weak		__nv_reservedSMEM_offset_0_alias
	.size		__nv_reservedSMEM_offset_0_alias, 0, 64
	.other		__nv_reservedSMEM_offset_0_alias,@"STO_CUDA_RESERVED_SHARED STV_DEFAULT"
__nv_reservedSMEM_offset_0_alias:
	.zero		0
.nv.shared.reserved.0:
	.zero		64
	.weak		__nv_reservedSMEM_tcgen05_partition
	.type		__nv_reservedSMEM_tcgen05_partition,@object
	.size		__nv_reservedSMEM_tcgen05_partition,(.L_0 - __nv_reservedSMEM_tcgen05_partition)
__nv_reservedSMEM_tcgen05_partition:
	.zero		32
.L_0:


//--------------------- .nv.global                --------------------------
	.section	.nv.global,"aw",@nobits
.nv.global:
	.type		_ZN40_INTERNAL_f1271f6a_4_k_cu_c5ade2fa_273754cute1_E,@object
	.size		_ZN40_INTERNAL_f1271f6a_4_k_cu_c5ade2fa_273754cute1_E,(_ZN40_INTERNAL_f1271f6a_4_k_cu_c5ade2fa_273754cuda3std3__45__cpo6cbeginE - _ZN40_INTERNAL_f1271f6a_4_k_cu_c5ade2fa_273754cute1_E)
_ZN40_INTERNAL_f1271f6a_4_k_cu_c5ade2fa_273754cute1_E:
	.zero		1
	.type		_ZN40_INTERNAL_f1271f6a_4_k_cu_c5ade2fa_273754cuda3std3__45__cpo6cbeginE,@object
	.size		_ZN40_INTERNAL_f1271f6a_4_k_cu_c5ade2fa_273754cuda3std3__45__cpo6cbeginE,(_ZN40_INTERNAL_f1271f6a_4_k_cu_c5ade2fa_273754cuda3std3__48in_placeE - _ZN40_INTERNAL_f1271f6a_4_k_cu_c5ade2fa_273754cuda3std3__45__cpo6cbeginE)
_ZN40_INTERNAL_f1271f6a_4_k_cu_c5ade2fa_273754cuda3std3__45__cpo6cbeginE:
	.zero		1
	.type		_ZN40_INTERNAL_f1271f6a_4_k_cu_c5ade2fa_273754cuda3std3__48in_placeE,@object
	.size		_ZN40_INTERNAL_f1271f6a_4_k_cu_c5ade2fa_273754cuda3std3__48in_placeE,(_ZN40_INTERNAL_f1271f6a_4_k_cu_c5ade2fa_273754cuda3std6ranges3__45__cpo9iter_moveE - _ZN40_INTERNAL_f1271f6a_4_k_cu_c5ade2fa_273754cuda3std3__48in_placeE)
_ZN40_INTERNAL_f1271f6a_4_k_cu_c5ade2fa_273754cuda3std3__48in_placeE:
	.zero		1
	.type		_ZN40_INTERNAL_f1271f6a_4_k_cu_c5ade2fa_273754cuda3std6ranges3__45__cpo9iter_moveE,@object
	.size		_ZN40_INTERNAL_f1271f6a_4_k_cu_c5ade2fa_273754cuda3std6ranges3__45__cpo9iter_moveE,(_ZN40_INTERNAL_f1271f6a_4_k_cu_c5ade2fa_273754cuda3std3__45__cpo5beginE - _ZN40_INTERNAL_f1271f6a_4_k_cu_c5ade2fa_273754cuda3std6ranges3__45__cpo9iter_moveE)
_ZN40_INTERNAL_f1271f6a_4_k_cu_c5ade2fa_273754cuda3std6ranges3__45__cpo9iter_moveE:
	.zero		1
	.type		_ZN40_INTERNAL_f1271f6a_4_k_cu_c5ade2fa_273754cuda3std3__45__cpo5beginE,@object
	.size		_ZN40_INTERNAL_f1271f6a_4_k_cu_c5ade2fa_273754cuda3std3__45__cpo5beginE,(_ZN40_INTERNAL_f1271f6a_4_k_cu_c5ade2fa_273754cuda3std3__442_GLOBAL__N__f1271f6a_4_k_cu_c5ade2fa_273756ignoreE - _ZN40_INTERNAL_f1271f6a_4_k_cu_c5ade2fa_273754cuda3std3__45__cpo5beginE)
_ZN40_INTERNAL_f1271f6a_4_k_cu_c5ade2fa_273754cuda3std3__45__cpo5beginE:
	.zero		1
	.type		_ZN40_INTERNAL_f1271f6a_4_k_cu_c5ade2fa_273754cuda3std3__442_GLOBAL__N__f1271f6a_4_k_cu_c5ade2fa_273756ignoreE,@object
	.size		_ZN40_INTERNAL_f1271f6a_4_k_cu_c5ade2fa_273754cuda3std3__442_GLOBAL__N__f1271f6a_4_k_cu_c5ade2fa_273756ignoreE,(_ZN40_INTERNAL_f1271f6a_4_k_cu_c5ade2fa_273754cute7productE - _ZN40_INTERNAL_f1271f6a_4_k_cu_c5ade2fa_273754cuda3std3__442_GLOBAL__N__f1271f6a_4_k_cu_c5ade2fa_273756ignoreE)
_ZN40_INTERNAL_f1271f6a_4_k_cu_c5ade2fa_273754cuda3std3__442_GLOBAL__N__f1271f6a_4_k_cu_c5ade2fa_273756ignoreE:
	.zero		1
	.type		_ZN40_INTERNAL_f1271f6a_4_k_cu_c5ade2fa_273754cute7productE,@object
	.size		_ZN40_INTERNAL_f1271f6a_4_k_cu_c5ade2fa_273754cute7productE,(_ZN40_INTERNAL_f1271f6a_4_k_cu_c5ade2fa_273754cuda3std3__45__cpo3endE - _ZN40_INTERNAL_f1271f6a_4_k_cu_c5ade2fa_273754cute7productE)
_ZN40_INTERNAL_f1271f6a_4_k_cu_c5ade2fa_273754cute7productE:
	.zero		1
	.type		_ZN40_INTERNAL_f1271f6a_4_k_cu_c5ade2fa_273754cuda3std3__45__cpo3endE,@object
	.size		_ZN40_INTERNAL_f1271f6a_4_k_cu_c5ade2fa_273754cuda3std3__45__cpo3endE,(_ZN40_INTERNAL_f1271f6a_4_k_cu_c5ade2fa_273754cuda3std3__419piecewise_constructE - _ZN40_INTERNAL_f1271f6a_4_k_cu_c5ade2fa_273754cuda3std3__45__cpo3endE)
_ZN40_INTERNAL_f1271f6a_4_k_cu_c5ade2fa_273754cuda3std3__45__cpo3endE:
	.zero		1
	.type		_ZN40_INTERNAL_f1271f6a_4_k_cu_c5ade2fa_273754cuda3std3__419piecewise_constructE,@object
	.size		_ZN40_INTERNAL_f1271f6a_4_k_cu_c5ade2fa_273754cuda3std3__419piecewise_constructE,(_ZN40_INTERNAL_f1271f6a_4_k_cu_c5ade2fa_273754cuda3std3__45__cpo4cendE - _ZN40_INTERNAL_f1271f6a_4_k_cu_c5ade2fa_273754cuda3std3__419piecewise_constructE)
_ZN40_INTERNAL_f1271f6a_4_k_cu_c5ade2fa_273754cuda3std3__419piecewise_constructE:
	.zero		1
	.type		_ZN40_INTERNAL_f1271f6a_4_k_cu_c5ade2fa_273754cuda3std3__45__cpo4cendE,@object
	.size		_ZN40_INTERNAL_f1271f6a_4_k_cu_c5ade2fa_273754cuda3std3__45__cpo4cendE,(_ZN40_INTERNAL_f1271f6a_4_k_cu_c5ade2fa_273754cuda3std6ranges3__45__cpo4swapE - _ZN40_INTERNAL_f1271f6a_4_k_cu_c5ade2fa_273754cuda3std3__45__cpo4cendE)
_ZN40_INTERNAL_f1271f6a_4_k_cu_c5ade2fa_273754cuda3std3__45__cpo4cendE:
	.zero		1
	.type		_ZN40_INTERNAL_f1271f6a_4_k_cu_c5ade2fa_273754cuda3std6ranges3__45__cpo4swapE,@object
	.size		_ZN40_INTERNAL_f1271f6a_4_k_cu_c5ade2fa_273754cuda3std6ranges3__45__cpo4swapE,(.L_10 - _ZN40_INTERNAL_f1271f6a_4_k_cu_c5ade2fa_273754cuda3std6ranges3__45__cpo4swapE)
_ZN40_INTERNAL_f1271f6a_4_k_cu_c5ade2fa_273754cuda3std6ranges3__45__cpo4swapE:
	.zero		1
.L_10:


//--------------------- .nv.constant0._ZN7cutlass13device_kernelINS_4gemm6kernel13GemmUniversalIN4cute5tupleIJiiiiEEENS1_10collective13CollectiveMmaINS1_35MainloopSm100TmaUmmaWarpSpecializedILi27ELi2ELi4ENS5_IJNS4_1CILi1EEESB_SB_EEEEENS5_IJNSA_ILi64EEESE_SE_EEENS_12float_e4m3_tENS5_IJlSB_lEEESG_SH_NS4_8TiledMMAINS4_8MMA_AtomIJNS4_10MMA_TraitsINS4_19SM100_MMA_F8F6F4_SSEJSG_SG_fSE_SE_NS4_17integral_constantINS4_4UMMA5MajorELSO_0EEESP_NSM_INSN_7ScaleInELSQ_0EEESR_EEEEEENS4_6LayoutISC_NS5_IJNSA_ILi0EEESV_SV_EEEEENS5_IJNS4_10UnderscoreESY_SY_EEEEENS4_13SM90_TMA_LOADENS4_14ComposedLayoutINS4_7SwizzleILi2ELi4ELi3EEENS4_18smem_ptr_flag_bitsILi8EEENSU_INS5_IJNSA_ILi8EEESE_EEENS5_IJSE_SB_EEEEEEEvNS4_8identityES11_S1B_vS1C_EENS_8epilogue10collective18CollectiveEpilogueINS1E_23Sm100TmaWarpSpecializedILi1ELi1ELi32ELb0ELb0EEEJSF_NS5_IJNSU_ISE_SB_EES1J_EEESG_SH_SG_SH_NS1E_6fusion15FusionCallbacksIS1I_NS1L_17LinearCombinationISG_fSG_fLNS_15FloatRoundStyleE2EEESF_S1K_JEEENS4_5SM1004TMEM4LOAD26SM100_TMEM_LOAD_16dp32b32xES11_S1B_NS4_39AutoVectorizingCopyWithAssumedAlignmentILi128EEENS4_14SM90_TMA_STOREES1B_S1W_S1W_EEEvvEEEEvNT_6ParamsE --------------------------
	.section	.nv.constant0._ZN7cutlass13device_kernelINS_4gemm6kernel13GemmUniversalIN4cute5tupleIJiiiiEEENS1_10collective13CollectiveMmaINS1_35MainloopSm100TmaUmmaWarpSpecializedILi27ELi2ELi4ENS5_IJNS4_1CILi1EEESB_SB_EEEEENS5_IJNSA_ILi64EEESE_SE_EEENS_12float_e4m3_tENS5_IJlSB_lEEESG_SH_NS4_8TiledMMAINS4_8MMA_AtomIJNS4_10MMA_TraitsINS4_19SM100_MMA_F8F6F4_SSEJSG_SG_fSE_SE_NS4_17integral_constantINS4_4UMMA5MajorELSO_0EEESP_NSM_INSN_7ScaleInELSQ_0EEESR_EEEEEENS4_6LayoutISC_NS5_IJNSA_ILi0EEESV_SV_EEEEENS5_IJNS4_10UnderscoreESY_SY_EEEEENS4_13SM90_TMA_LOADENS4_14ComposedLayoutINS4_7SwizzleILi2ELi4ELi3EEENS4_18smem_ptr_flag_bitsILi8EEENSU_INS5_IJNSA_ILi8EEESE_EEENS5_IJSE_SB_EEEEEEEvNS4_8identityES11_S1B_vS1C_EENS_8epilogue10collective18CollectiveEpilogueINS1E_23Sm100TmaWarpSpecializedILi1ELi1ELi32ELb0ELb0EEEJSF_NS5_IJNSU_ISE_SB_EES1J_EEESG_SH_SG_SH_NS1E_6fusion15FusionCallbacksIS1I_NS1L_17LinearCombinationISG_fSG_fLNS_15FloatRoundStyleE2EEESF_S1K_JEEENS4_5SM1004TMEM4LOAD26SM100_TMEM_LOAD_16dp32b32xES11_S1B_NS4_39AutoVectorizingCopyWithAssumedAlignmentILi128EEENS4_14SM90_TMA_STOREES1B_S1W_S1W_EEEvvEEEEvNT_6ParamsE,"a",@progbits
	.sectionflags	@""
	.align	4
.nv.constant0._ZN7cutlass13device_kernelINS_4gemm6kernel13GemmUniversalIN4cute5tupleIJiiiiEEENS1_10collective13CollectiveMmaINS1_35MainloopSm100TmaUmmaWarpSpecializedILi27ELi2ELi4ENS5_IJNS4_1CILi1EEESB_SB_EEEEENS5_IJNSA_ILi64EEESE_SE_EEENS_12float_e4m3_tENS5_IJlSB_lEEESG_SH_NS4_8TiledMMAINS4_8MMA_AtomIJNS4_10MMA_TraitsINS4_19SM100_MMA_F8F6F4_SSEJSG_SG_fSE_SE_NS4_17integral_constantINS4_4UMMA5MajorELSO_0EEESP_NSM_INSN_7ScaleInELSQ_0EEESR_EEEEEENS4_6LayoutISC_NS5_IJNSA_ILi0EEESV_SV_EEEEENS5_IJNS4_10UnderscoreESY_SY_EEEEENS4_13SM90_TMA_LOADENS4_14ComposedLayoutINS4_7SwizzleILi2ELi4ELi3EEENS4_18smem_ptr_flag_bitsILi8EEENSU_INS5_IJNSA_ILi8EEESE_EEENS5_IJSE_SB_EEEEEEEvNS4_8identityES11_S1B_vS1C_EENS_8epilogue10collective18CollectiveEpilogueINS1E_23Sm100TmaWarpSpecializedILi1ELi1ELi32ELb0ELb0EEEJSF_NS5_IJNSU_ISE_SB_EES1J_EEESG_SH_SG_SH_NS1E_6fusion15FusionCallbacksIS1I_NS1L_17LinearCombinationISG_fSG_fLNS_15FloatRoundStyleE2EEESF_S1K_JEEENS4_5SM1004TMEM4LOAD26SM100_TMEM_LOAD_16dp32b32xES11_S1B_NS4_39AutoVectorizingCopyWithAssumedAlignmentILi128EEENS4_14SM90_TMA_STOREES1B_S1W_S1W_EEEvvEEEEvNT_6ParamsE:
	.zero		2944


//--------------------- SYMBOLS --------------------------

	.type		.nv.reservedSmem.offset0,@object
	.size		.nv.reservedSmem.offset0,0x4
	.type		.nv.reservedSmem.cap,@object
	.size		.nv.reservedSmem.cap,0x4
	.type		__assertfail,@function
